# CuTe-DSL kernel — source=fa4 family=fa4_bwd_sm100
# config = {"dtype": "Float16", "causal": false, "use_2cta": false, "head_dim": 128}


// ===== COMPILED SASS (sm_100a) =====

	.target	sm_100a

	.elftype	@"ET_EXEC"


//--------------------- .note.nv.tkinfo           --------------------------
	.section	.note.nv.tkinfo,"",@"SHT_NOTE"
	.sectionflags	@"SHF_NOTE_NV_TKINFO"
	.tkinfo
        /*0018*/ 	.word	0x00000081
        /*0030*/ 	.string	""
        /*0030*/ 	.string	"ptxas"
        /*0030*/ 	.string	"Cuda compilation tools, release 12.9, V12.9.83"
        /*0030*/ 	.string	"Build system must define TOOLS_VERSION_EXTENDED"
        /*0030*/ 	.string	"-O 3 -arch sm_100a "



//--------------------- .note.nv.cuver            --------------------------
	.section	.note.nv.cuver,"",@"SHT_NOTE"
	.sectionflags	@"SHF_NOTE_NV_CUVER"
        /*0018*/ 	.short	0x0001
        /*001a*/ 	.short	0x0064
        /*001c*/ 	.short	0x0001
        /*001e*/ 	.short	0x0000
        /*0020*/ 	.short	0x0001
        /*0022*/ 	.short	0x0000


//--------------------- .nv.info                  --------------------------
	.section	.nv.info,"",@"SHT_CUDA_INFO"
	.align	4


	//----- nvinfo : EIATTR_REGCOUNT
	.align		4
        /*0000*/ 	.byte	0x04, 0x2f
        /*0002*/ 	.short	(.L_4 - .L_3)
	.align		4
.L_3:
        /*0004*/ 	.word	index@(kernel_cutlass_kernel_flash_attncuteflash_bwd_sm100FlashAttentionBackwardSm100_object_at__tensor0000o12811101213_None_tensor0000o12811101213_None_tensor0000o12811101213_tensorptrf32gmemo1_0)
        /*0008*/ 	.word	0x00000080


	//----- nvinfo : EIATTR_FRAME_SIZE
	.align		4
.L_4:
        /*000c*/ 	.byte	0x04, 0x11
        /*000e*/ 	.short	(.L_6 - .L_5)
	.align		4
.L_5:
        /*0010*/ 	.word	index@($__internal_2_$__cuda_sm10x_tcgen05_guardrail_trap_unallocated_columns_being_dealloced)
        /*0014*/ 	.word	0x00000000


	//----- nvinfo : EIATTR_FRAME_SIZE
	.align		4
.L_6:
        /*0018*/ 	.byte	0x04, 0x11
        /*001a*/ 	.short	(.L_8 - .L_7)
	.align		4
.L_7:
        /*001c*/ 	.word	index@($__internal_1_$__cuda_sm10x_tcgen05_guardrail_trap_phase_invalid_during_alloc)
        /*0020*/ 	.word	0x00000000


	//----- nvinfo : EIATTR_FRAME_SIZE
	.align		4
.L_8:
        /*0024*/ 	.byte	0x04, 0x11
        /*0026*/ 	.short	(.L_10 - .L_9)
	.align		4
.L_9:
        /*0028*/ 	.word	index@($__internal_0_$__cuda_sm10x_tcgen05_guardrail_trap_col_being_dealloced_not_returned_by_alloc)
        /*002c*/ 	.word	0x00000000


	//----- nvinfo : EIATTR_FRAME_SIZE
	.align		4
.L_10:
        /*0030*/ 	.byte	0x04, 0x11
        /*0032*/ 	.short	(.L_12 - .L_11)
	.align		4
.L_11:
        /*0034*/ 	.word	index@(kernel_cutlass_kernel_flash_attncuteflash_bwd_sm100FlashAttentionBackwardSm100_object_at__tensor0000o12811101213_None_tensor0000o12811101213_None_tensor0000o12811101213_tensorptrf32gmemo1_0)
        /*0038*/ 	.word	0x00000000


	//----- nvinfo : EIATTR_MIN_STACK_SIZE
	.align		4
.L_12:
        /*003c*/ 	.byte	0x04, 0x12
        /*003e*/ 	.short	(.L_14 - .L_13)
	.align		4
.L_13:
        /*0040*/ 	.word	index@(kernel_cutlass_kernel_flash_attncuteflash_bwd_sm100FlashAttentionBackwardSm100_object_at__tensor0000o12811101213_None_tensor0000o12811101213_None_tensor0000o12811101213_tensorptrf32gmemo1_0)
        /*0044*/ 	.word	0x00000000
.L_14:


//--------------------- .nv.info.kernel_cutlass_kernel_flash_attncuteflash_bwd_sm100FlashAttentionBackwardSm100_object_at__tensor0000o12811101213_None_tensor0000o12811101213_None_tensor0000o12811101213_tensorptrf32gmemo1_0 --------------------------
	.section	.nv.info.kernel_cutlass_kernel_flash_attncuteflash_bwd_sm100FlashAttentionBackwardSm100_object_at__tensor0000o12811101213_None_tensor0000o12811101213_None_tensor0000o12811101213_tensorptrf32gmemo1_0,"",@"SHT_CUDA_INFO"
	.sectionflags	@""
	.align	4


	//----- nvinfo : EIATTR_CUDA_API_VERSION
	.align		4
        /*0000*/ 	.byte	0x04, 0x37
        /*0002*/ 	.short	(.L_16 - .L_15)
.L_15:
        /*0004*/ 	.word	0x00000081


	//----- nvinfo : EIATTR_KPARAM_INFO
	.align		4
.L_16:
        /*0008*/ 	.byte	0x04, 0x17
        /*000a*/ 	.short	(.L_18 - .L_17)
.L_17:
        /*000c*/ 	.word	0x00000000
        /*0010*/ 	.short	0x001b
        /*0012*/ 	.short	0x0464
        /*0014*/ 	.byte	0x00, 0xf0, 0x31, 0x00


	//----- nvinfo : EIATTR_KPARAM_INFO
	.align		4
.L_18:
        /*0018*/ 	.byte	0x04, 0x17
        /*001a*/ 	.short	(.L_20 - .L_19)
.L_19:
        /*001c*/ 	.word	0x00000000
        /*0020*/ 	.short	0x001a
        /*0022*/ 	.short	0x0460
        /*0024*/ 	.byte	0x00, 0xf0, 0x11, 0x00


	//----- nvinfo : EIATTR_KPARAM_INFO
	.align		4
.L_20:
        /*0028*/ 	.byte	0x04, 0x17
        /*002a*/ 	.short	(.L_22 - .L_21)
.L_21:
        /*002c*/ 	.word	0x00000000
        /*0030*/ 	.short	0x0019
        /*0032*/ 	.short	0x045c
        /*0034*/ 	.byte	0x00, 0xf0, 0x11, 0x00


	//----- nvinfo : EIATTR_KPARAM_INFO
	.align		4
.L_22:
        /*0038*/ 	.byte	0x04, 0x17
        /*003a*/ 	.short	(.L_24 - .L_23)
.L_23:
        /*003c*/ 	.word	0x00000000
        /*0040*/ 	.short	0x0018
        /*0042*/ 	.short	0x0458
        /*0044*/ 	.byte	0x00, 0xf0, 0x11, 0x00


	//----- nvinfo : EIATTR_KPARAM_INFO
	.align		4
.L_24:
        /*0048*/ 	.byte	0x04, 0x17
        /*004a*/ 	.short	(.L_26 - .L_25)
.L_25:
        /*004c*/ 	.word	0x00000000
        /*0050*/ 	.short	0x0017
        /*0052*/ 	.short	0x0454
        /*0054*/ 	.byte	0x00, 0xf0, 0x11, 0x00


	//----- nvinfo : EIATTR_KPARAM_INFO
	.align		4
.L_26:
        /*0058*/ 	.byte	0x04, 0x17
        /*005a*/ 	.short	(.L_28 - .L_27)
.L_27:
        /*005c*/ 	.word	0x00000000
        /*0060*/ 	.short	0x0016
        /*0062*/ 	.short	0x0450
        /*0064*/ 	.byte	0x00, 0xf0, 0x11, 0x00


	//----- nvinfo : EIATTR_KPARAM_INFO
	.align		4
.L_28:
        /*0068*/ 	.byte	0x04, 0x17
        /*006a*/ 	.short	(.L_30 - .L_29)
.L_29:
        /*006c*/ 	.word	0x00000000
        /*0070*/ 	.short	0x0015
        /*0072*/ 	.short	0x044c
        /*0074*/ 	.byte	0x00, 0xf0, 0x0d, 0x00


	//----- nvinfo : EIATTR_KPARAM_INFO
	.align		4
.L_30:
        /*0078*/ 	.byte	0x04, 0x17
        /*007a*/ 	.short	(.L_32 - .L_31)
.L_31:
        /*007c*/ 	.word	0x00000000
        /*0080*/ 	.short	0x0014
        /*0082*/ 	.short	0x0449
        /*0084*/ 	.byte	0x00, 0xf0, 0x0d, 0x00


	//----- nvinfo : EIATTR_KPARAM_INFO
	.align		4
.L_32:
        /*0088*/ 	.byte	0x04, 0x17
        /*008a*/ 	.short	(.L_34 - .L_33)
.L_33:
        /*008c*/ 	.word	0x00000000
        /*0090*/ 	.short	0x0013
        /*0092*/ 	.short	0x0446
        /*0094*/ 	.byte	0x00, 0xf0, 0x0d, 0x00


	//----- nvinfo : EIATTR_KPARAM_INFO
	.align		4
.L_34:
        /*0098*/ 	.byte	0x04, 0x17
        /*009a*/ 	.short	(.L_36 - .L_35)
.L_35:
        /*009c*/ 	.word	0x00000000
        /*00a0*/ 	.short	0x0012
        /*00a2*/ 	.short	0x0443
        /*00a4*/ 	.byte	0x00, 0xf0, 0x0d, 0x00


	//----- nvinfo : EIATTR_KPARAM_INFO
	.align		4
.L_36:
        /*00a8*/ 	.byte	0x04, 0x17
        /*00aa*/ 	.short	(.L_38 - .L_37)
.L_37:
        /*00ac*/ 	.word	0x00000000
        /*00b0*/ 	.short	0x0011
        /*00b2*/ 	.short	0x0440
        /*00b4*/ 	.byte	0x00, 0xf0, 0x0d, 0x00


	//----- nvinfo : EIATTR_KPARAM_INFO
	.align		4
.L_38:
        /*00b8*/ 	.byte	0x04, 0x17
        /*00ba*/ 	.short	(.L_40 - .L_39)
.L_39:
        /*00bc*/ 	.word	0x00000000
        /*00c0*/ 	.short	0x0010
        /*00c2*/ 	.short	0x03c0
        /*00c4*/ 	.byte	0x00, 0xf0, 0x01, 0x02


	//----- nvinfo : EIATTR_KPARAM_INFO
	.align		4
.L_40:
        /*00c8*/ 	.byte	0x04, 0x17
        /*00ca*/ 	.short	(.L_42 - .L_41)
.L_41:
        /*00cc*/ 	.word	0x00000000
        /*00d0*/ 	.short	0x000f
        /*00d2*/ 	.short	0x0340
        /*00d4*/ 	.byte	0x00, 0xf0, 0x01, 0x02


	//----- nvinfo : EIATTR_KPARAM_INFO
	.align		4
.L_42:
        /*00d8*/ 	.byte	0x04, 0x17
        /*00da*/ 	.short	(.L_44 - .L_43)
.L_43:
        /*00dc*/ 	.word	0x00000000
        /*00e0*/ 	.short	0x000e
        /*00e2*/ 	.short	0x02c0
        /*00e4*/ 	.byte	0x00, 0xf0, 0x01, 0x02


	//----- nvinfo : EIATTR_KPARAM_INFO
	.align		4
.L_44:
        /*00e8*/ 	.byte	0x04, 0x17
        /*00ea*/ 	.short	(.L_46 - .L_45)
.L_45:
        /*00ec*/ 	.word	0x00000000
        /*00f0*/ 	.short	0x000d
        /*00f2*/ 	.short	0x0240
        /*00f4*/ 	.byte	0x00, 0xf0, 0x01, 0x02


	//----- nvinfo : EIATTR_KPARAM_INFO
	.align		4
.L_46:
        /*00f8*/ 	.byte	0x04, 0x17
        /*00fa*/ 	.short	(.L_48 - .L_47)
.L_47:
        /*00fc*/ 	.word	0x00000000
        /*0100*/ 	.short	0x000c
        /*0102*/ 	.short	0x01c0
        /*0104*/ 	.byte	0x00, 0xf0, 0x01, 0x02


	//----- nvinfo : EIATTR_KPARAM_INFO
	.align		4
.L_48:
        /*0108*/ 	.byte	0x04, 0x17
        /*010a*/ 	.short	(.L_50 - .L_49)
.L_49:
        /*010c*/ 	.word	0x00000000
        /*0110*/ 	.short	0x000b
        /*0112*/ 	.short	0x0140
        /*0114*/ 	.byte	0x00, 0xf0, 0x01, 0x02


	//----- nvinfo : EIATTR_KPARAM_INFO
	.align		4
.L_50:
        /*0118*/ 	.byte	0x04, 0x17
        /*011a*/ 	.short	(.L_52 - .L_51)
.L_51:
        /*011c*/ 	.word	0x00000000
        /*0120*/ 	.short	0x000a
        /*0122*/ 	.short	0x011c
        /*0124*/ 	.byte	0x00, 0xf0, 0x31, 0x00


	//----- nvinfo : EIATTR_KPARAM_INFO
	.align		4
.L_52:
        /*0128*/ 	.byte	0x04, 0x17
        /*012a*/ 	.short	(.L_54 - .L_53)
.L_53:
        /*012c*/ 	.word	0x00000000
        /*0130*/ 	.short	0x0009
        /*0132*/ 	.short	0x0110
        /*0134*/ 	.byte	0x00, 0xf0, 0x31, 0x00


	//----- nvinfo : EIATTR_KPARAM_INFO
	.align		4
.L_54:
        /*0138*/ 	.byte	0x04, 0x17
        /*013a*/ 	.short	(.L_56 - .L_55)
.L_55:
        /*013c*/ 	.word	0x00000000
        /*0140*/ 	.short	0x0008
        /*0142*/ 	.short	0x00e8
        /*0144*/ 	.byte	0x00, 0xf0, 0xa1, 0x00


	//----- nvinfo : EIATTR_KPARAM_INFO
	.align		4
.L_56:
        /*0148*/ 	.byte	0x04, 0x17
        /*014a*/ 	.short	(.L_58 - .L_57)
.L_57:
        /*014c*/ 	.word	0x00000000
        /*0150*/ 	.short	0x0007
        /*0152*/ 	.short	0x00b8
        /*0154*/ 	.byte	0x00, 0xf0, 0xc1, 0x00


	//----- nvinfo : EIATTR_KPARAM_INFO
	.align		4
.L_58:
        /*0158*/ 	.byte	0x04, 0x17
        /*015a*/ 	.short	(.L_60 - .L_59)
.L_59:
        /*015c*/ 	.word	0x00000000
        /*0160*/ 	.short	0x0006
        /*0162*/ 	.short	0x0088
        /*0164*/ 	.byte	0x00, 0xf0, 0xc1, 0x00


	//----- nvinfo : EIATTR_KPARAM_INFO
	.align		4
.L_60:
        /*0168*/ 	.byte	0x04, 0x17
        /*016a*/ 	.short	(.L_62 - .L_61)
.L_61:
        /*016c*/ 	.word	0x00000000
        /*0170*/ 	.short	0x0005
        /*0172*/ 	.short	0x0078
        /*0174*/ 	.byte	0x00, 0xf0, 0x31, 0x00


	//----- nvinfo : EIATTR_KPARAM_INFO
	.align		4
.L_62:
        /*0178*/ 	.byte	0x04, 0x17
        /*017a*/ 	.short	(.L_64 - .L_63)
.L_63:
        /*017c*/ 	.word	0x00000000
        /*0180*/ 	.short	0x0004
        /*0182*/ 	.short	0x0050
        /*0184*/ 	.byte	0x00, 0xf0, 0xa1, 0x00


	//----- nvinfo : EIATTR_KPARAM_INFO
	.align		4
.L_64:
        /*0188*/ 	.byte	0x04, 0x17
        /*018a*/ 	.short	(.L_66 - .L_65)
.L_65:
        /*018c*/ 	.word	0x00000000
        /*0190*/ 	.short	0x0003
        /*0192*/ 	.short	0x0028
        /*0194*/ 	.byte	0x00, 0xf0, 0xa1, 0x00


	//----- nvinfo : EIATTR_KPARAM_INFO
	.align		4
.L_66:
        /*0198*/ 	.byte	0x04, 0x17
        /*019a*/ 	.short	(.L_68 - .L_67)
.L_67:
        /*019c*/ 	.word	0x00000000
        /*01a0*/ 	.short	0x0002
        /*01a2*/ 	.short	0x0018
        /*01a4*/ 	.byte	0x00, 0xf0, 0x31, 0x00


	//----- nvinfo : EIATTR_KPARAM_INFO
	.align		4
.L_68:
        /*01a8*/ 	.byte	0x04, 0x17
        /*01aa*/ 	.short	(.L_70 - .L_69)
.L_69:
        /*01ac*/ 	.word	0x00000000
        /*01b0*/ 	.short	0x0001
        /*01b2*/ 	.short	0x000c
        /*01b4*/ 	.byte	0x00, 0xf0, 0x31, 0x00


	//----- nvinfo : EIATTR_KPARAM_INFO
	.align		4
.L_70:
        /*01b8*/ 	.byte	0x04, 0x17
        /*01ba*/ 	.short	(.L_72 - .L_71)
.L_71:
        /*01bc*/ 	.word	0x00000000
        /*01c0*/ 	.short	0x0000
        /*01c2*/ 	.short	0x0000
        /*01c4*/ 	.byte	0x00, 0xf0, 0x31, 0x00


	//----- nvinfo : EIATTR_AT_ENTRY_FRAGMENTS
	.align		4
.L_72:
        /*01c8*/ 	.byte	0x04, 0x4f
        /*01ca*/ 	.short	(.L_74 - .L_73)


	//   ....[0]....
.L_73:
        /*01cc*/ 	.word	0x00000004


	//----- nvinfo : EIATTR_RESERVED_SMEM_USED
	.align		4
.L_74:
        /*01d0*/ 	.byte	0x01, 0x41
	.zero		2


	//----- nvinfo : EIATTR_SPARSE_MMA_MASK
	.align		4
        /*01d4*/ 	.byte	0x03, 0x50
        /*01d6*/ 	.short	0x0000


	//----- nvinfo : EIATTR_TCGEN05_1CTA_USED
	.align		4
        /*01d8*/ 	.byte	0x01, 0x51
	.zero		2


	//----- nvinfo : EIATTR_MAXREG_COUNT
	.align		4
        /*01dc*/ 	.byte	0x03, 0x1b
        /*01de*/ 	.short	0x0080


	//----- nvinfo : EIATTR_NUM_BARRIERS
	.align		4
        /*01e0*/ 	.byte	0x02, 0x4c
        /*01e2*/ 	.byte	0x10
	.zero		1


	//----- nvinfo : EIATTR_INT_WARP_WIDE_INSTR_OFFSETS
	.align		4
        /*01e4*/ 	.byte	0x04, 0x31
        /*01e6*/ 	.short	(.L_76 - .L_75)


	//   ....[0]....
.L_75:
        /*01e8*/ 	.word	0x00005b60


	//   ....[1]....
        /*01ec*/ 	.word	0x00005b90


	//----- nvinfo : EIATTR_COOP_GROUP_MASK_REGIDS
	.align		4
.L_76:
        /*01f0*/ 	.byte	0x04, 0x29
        /*01f2*/ 	.short	(.L_78 - .L_77)


	//   ....[0]....
.L_77:
        /*01f4*/ 	.word	0xffffffff


	//   ....[1]....
        /*01f8*/ 	.word	0xffffffff


	//   ....[2]....
        /*01fc*/ 	.word	0xffffffff


	//   ....[3]....
        /*0200*/ 	.word	0xffffffff


	//   ....[4]....
        /*0204*/ 	.word	0xffffffff


	//   ....[5]....
        /*0208*/ 	.word	0xffffffff


	//   ....[6]....
        /*020c*/ 	.word	0xffffffff


	//   ....[7]....
        /*0210*/ 	.word	0xffffffff


	//   ....[8]....
        /*0214*/ 	.word	0xffffffff


	//   ....[9]....
        /*0218*/ 	.word	0xffffffff


	//   ....[10]....
        /*021c*/ 	.word	0xffffffff


	//----- nvinfo : EIATTR_COOP_GROUP_INSTR_OFFSETS
	.align		4
.L_78:
        /*0220*/ 	.byte	0x04, 0x28
        /*0222*/ 	.short	(.L_80 - .L_79)


	//   ....[0]....
.L_79:
        /*0224*/ 	.word	0x00001c70


	//   ....[1]....
        /*0228*/ 	.word	0x00001f30


	//   ....[2]....
        /*022c*/ 	.word	0x00002120


	//   ....[3]....
        /*0230*/ 	.word	0x00002150


	//   ....[4]....
        /*0234*/ 	.word	0x00002180


	//   ....[5]....
        /*0238*/ 	.word	0x000021b0


	//   ....[6]....
        /*023c*/ 	.word	0x00005a70


	//   ....[7]....
        /*0240*/ 	.word	0x00005c40


	//   ....[8]....
        /*0244*/ 	.word	0x00008340


	//   ....[9]....
        /*0248*/ 	.word	0x00008be0


	//   ....[10]....
        /*024c*/ 	.word	0x00009170


	//----- nvinfo : EIATTR_REG_RECONFIG
	.align		4
.L_80:
        /*0250*/ 	.byte	0x01, 0x54
	.zero		2


	//----- nvinfo : EIATTR_VRC_CTA_INIT_COUNT
	.align		4
        /*0254*/ 	.byte	0x02, 0x4a
        /*0256*/ 	.byte	0x80
	.zero		1


	//----- nvinfo : EIATTR_MBARRIER_INSTR_OFFSETS
	.align		4
        /*0258*/ 	.byte	0x04, 0x39
        /*025a*/ 	.short	(.L_82 - .L_81)


	//   ....[0]....
.L_81:
        /*025c*/ 	.word	0x00000300
        /*0260*/ 	.word	0x000000ff
        /*0264*/ 	.word	0x00000060
        /*0268*/ 	.short	0x0100
        /*026a*/ 	.byte	0x04
	.zero		1


	//   ....[1]....
        /*026c*/ 	.word	0x00000310
        /*0270*/ 	.word	0x000000ff
        /*0274*/ 	.word	0x00000068
        /*0278*/ 	.short	0x0100
        /*027a*/ 	.byte	0x04
	.zero		1


	//   ....[2]....
        /*027c*/ 	.word	0x00000430
        /*0280*/ 	.word	0x000000ff
        /*0284*/ 	.word	0x00000070
        /*0288*/ 	.short	0x0100
        /*028a*/ 	.byte	0x04
	.zero		1


	//   ....[3]....
        /*028c*/ 	.word	0x00000440
        /*0290*/ 	.word	0x000000ff
        /*0294*/ 	.word	0x00000078
        /*0298*/ 	.short	0x0100
        /*029a*/ 	.byte	0x04
	.zero		1


	//   ....[4]....
        /*029c*/ 	.word	0x00000550
        /*02a0*/ 	.word	0x000000ff
        /*02a4*/ 	.word	0x00000090
        /*02a8*/ 	.short	0x0100
        /*02aa*/ 	.byte	0x04
	.zero		1


	//   ....[5]....
        /*02ac*/ 	.word	0x00000560
        /*02b0*/ 	.word	0x000000ff
        /*02b4*/ 	.word	0x00000098
        /*02b8*/ 	.short	0x0100
        /*02ba*/ 	.byte	0x04
	.zero		1


	//   ....[6]....
        /*02bc*/ 	.word	0x00000570
        /*02c0*/ 	.word	0x000000ff
        /*02c4*/ 	.word	0x000000a0
        /*02c8*/ 	.short	0x0100
        /*02ca*/ 	.byte	0x04
	.zero		1


	//   ....[7]....
        /*02cc*/ 	.word	0x00000580
        /*02d0*/ 	.word	0x000000ff
        /*02d4*/ 	.word	0x000000a8
        /*02d8*/ 	.short	0x0100
        /*02da*/ 	.byte	0x04
	.zero		1


	//   ....[8]....
        /*02dc*/ 	.word	0x00000690
        /*02e0*/ 	.word	0x000000ff
        /*02e4*/ 	.word	0x000000b0
        /*02e8*/ 	.short	0x0100
        /*02ea*/ 	.byte	0x04
	.zero		1


	//   ....[9]....
        /*02ec*/ 	.word	0x000006a0
        /*02f0*/ 	.word	0x000000ff
        /*02f4*/ 	.word	0x000000b8
        /*02f8*/ 	.short	0x0100
        /*02fa*/ 	.byte	0x04
	.zero		1


	//   ....[10]....
        /*02fc*/ 	.word	0x000007b0
        /*0300*/ 	.word	0x000000ff
        /*0304*/ 	.word	0x00000080
        /*0308*/ 	.short	0x0100
        /*030a*/ 	.byte	0x04
	.zero		1


	//   ....[11]....
        /*030c*/ 	.word	0x000007c0
        /*0310*/ 	.word	0x000000ff
        /*0314*/ 	.word	0x00000088
        /*0318*/ 	.short	0x0100
        /*031a*/ 	.byte	0x04
	.zero		1


	//   ....[12]....
        /*031c*/ 	.word	0x000008d0
        /*0320*/ 	.word	0x000000ff
        /*0324*/ 	.word	0x00000030
        /*0328*/ 	.short	0x0100
        /*032a*/ 	.byte	0x04
	.zero		1


	//   ....[13]....
        /*032c*/ 	.word	0x000008e0
        /*0330*/ 	.word	0x000000ff
        /*0334*/ 	.word	0x00000038
        /*0338*/ 	.short	0x0100
        /*033a*/ 	.byte	0x04
	.zero		1


	//   ....[14]....
        /*033c*/ 	.word	0x000008f0
        /*0340*/ 	.word	0x000000ff
        /*0344*/ 	.word	0x00000040
        /*0348*/ 	.short	0x0100
        /*034a*/ 	.byte	0x04
	.zero		1


	//   ....[15]....
        /*034c*/ 	.word	0x00000900
        /*0350*/ 	.word	0x000000ff
        /*0354*/ 	.word	0x00000048
        /*0358*/ 	.short	0x0100
        /*035a*/ 	.byte	0x04
	.zero		1


	//   ....[16]....
        /*035c*/ 	.word	0x000009f0
        /*0360*/ 	.word	0x000000ff
        /*0364*/ 	.word	0x00000050
        /*0368*/ 	.short	0x0100
        /*036a*/ 	.byte	0x04
	.zero		1


	//   ....[17]....
        /*036c*/ 	.word	0x00000a00
        /*0370*/ 	.word	0x000000ff
        /*0374*/ 	.word	0x00000058
        /*0378*/ 	.short	0x0100
        /*037a*/ 	.byte	0x04
	.zero		1


	//   ....[18]....
        /*037c*/ 	.word	0x00000a10
        /*0380*/ 	.word	0x000000ff
        /*0384*/ 	.word	0x00000000
        /*0388*/ 	.short	0x0100
        /*038a*/ 	.byte	0x04
	.zero		1


	//   ....[19]....
        /*038c*/ 	.word	0x00000a20
        /*0390*/ 	.word	0x000000ff
        /*0394*/ 	.word	0x00000008
        /*0398*/ 	.short	0x0100
        /*039a*/ 	.byte	0x04
	.zero		1


	//   ....[20]....
        /*039c*/ 	.word	0x00000a30
        /*03a0*/ 	.word	0x000000ff
        /*03a4*/ 	.word	0x00000010
        /*03a8*/ 	.short	0x0100
        /*03aa*/ 	.byte	0x04
	.zero		1


	//   ....[21]....
        /*03ac*/ 	.word	0x00000a40
        /*03b0*/ 	.word	0x000000ff
        /*03b4*/ 	.word	0x00000018
        /*03b8*/ 	.short	0x0100
        /*03ba*/ 	.byte	0x04
	.zero		1


	//   ....[22]....
        /*03bc*/ 	.word	0x00000a50
        /*03c0*/ 	.word	0x000000ff
        /*03c4*/ 	.word	0x00000020
        /*03c8*/ 	.short	0x0100
        /*03ca*/ 	.byte	0x04
	.zero		1


	//   ....[23]....
        /*03cc*/ 	.word	0x00000a60
        /*03d0*/ 	.word	0x000000ff
        /*03d4*/ 	.word	0x00000028
        /*03d8*/ 	.short	0x0100
        /*03da*/ 	.byte	0x04
	.zero		1


	//   ....[24]....
        /*03dc*/ 	.word	0x00000c90
        /*03e0*/ 	.word	0x000000ff
        /*03e4*/ 	.word	0x00000010
        /*03e8*/ 	.short	0x010a
        /*03ea*/ 	.byte	0x29
	.zero		1


	//   ....[25]....
        /*03ec*/ 	.word	0x00000e90
        /*03f0*/ 	.word	0x000000ff
        /*03f4*/ 	.word	0x00000040
        /*03f8*/ 	.short	0x010a
        /*03fa*/ 	.byte	0x29
	.zero		1


	//   ....[26]....
        /*03fc*/ 	.word	0x00000ff0
        /*0400*/ 	.word	0x000000ff
        /*0404*/ 	.word	0x00000028
        /*0408*/ 	.short	0x010a
        /*040a*/ 	.byte	0x29
	.zero		1


	//   ....[27]....
        /*040c*/ 	.word	0x00001280
        /*0410*/ 	.word	0x000000ff
        /*0414*/ 	.word	0x00000058
        /*0418*/ 	.short	0x010a
        /*041a*/ 	.byte	0x29
	.zero		1


	//   ....[28]....
        /*041c*/ 	.word	0x00001680
        /*0420*/ 	.word	0x000000ff
        /*0424*/ 	.word	0x00000010
        /*0428*/ 	.short	0x010a
        /*042a*/ 	.byte	0x21
	.zero		1


	//   ....[29]....
        /*042c*/ 	.word	0x00001780
        /*0430*/ 	.word	0x000000ff
        /*0434*/ 	.word	0x00000040
        /*0438*/ 	.short	0x010a
        /*043a*/ 	.byte	0x21
	.zero		1


	//   ....[30]....
        /*043c*/ 	.word	0x00001850
        /*0440*/ 	.word	0x000000ff
        /*0444*/ 	.word	0x00000028
        /*0448*/ 	.short	0x010a
        /*044a*/ 	.byte	0x29
	.zero		1


	//   ....[31]....
        /*044c*/ 	.word	0x00001990
        /*0450*/ 	.word	0x000000ff
        /*0454*/ 	.word	0x00000058
        /*0458*/ 	.short	0x010a
        /*045a*/ 	.byte	0x29
	.zero		1


	//   ....[32]....
        /*045c*/ 	.word	0x00001aa0
        /*0460*/ 	.word	0x00000003
        /*0464*/ 	.word	0x00000010
        /*0468*/ 	.short	0x010a
        /*046a*/ 	.byte	0xff
	.zero		1


	//   ....[33]....
        /*046c*/ 	.word	0x00001af0
        /*0470*/ 	.word	0x00000003
        /*0474*/ 	.word	0x00000040
        /*0478*/ 	.short	0x010a
        /*047a*/ 	.byte	0xff
	.zero		1


	//   ....[34]....
        /*047c*/ 	.word	0x00001b50
        /*0480*/ 	.word	0x000000ff
        /*0484*/ 	.word	0x00000028
        /*0488*/ 	.short	0x010a
        /*048a*/ 	.byte	0x29
	.zero		1


	//   ....[35]....
        /*048c*/ 	.word	0x00001ba0
        /*0490*/ 	.word	0x000000ff
        /*0494*/ 	.word	0x00000058
        /*0498*/ 	.short	0x010a
        /*049a*/ 	.byte	0x29
	.zero		1


	//   ....[36]....
        /*049c*/ 	.word	0x00002010
        /*04a0*/ 	.word	0x000000ff
        /*04a4*/ 	.word	0x00000000
        /*04a8*/ 	.short	0x010a
        /*04aa*/ 	.byte	0x10
	.zero		1


	//   ....[37]....
        /*04ac*/ 	.word	0x00002270
        /*04b0*/ 	.word	0x000000ff
        /*04b4*/ 	.word	0x00000068
        /*04b8*/ 	.short	0x010a
        /*04ba*/ 	.byte	0x10
	.zero		1


	//   ....[38]....
        /*04bc*/ 	.word	0x00002720
        /*04c0*/ 	.word	0x000000ff
        /*04c4*/ 	.word	0x00000020
        /*04c8*/ 	.short	0x010a
        /*04ca*/ 	.byte	0x10
	.zero		1


	//   ....[39]....
        /*04cc*/ 	.word	0x00002740
        /*04d0*/ 	.word	0x000000ff
        /*04d4*/ 	.word	0x00000078
        /*04d8*/ 	.short	0x010a
        /*04da*/ 	.byte	0x10
	.zero		1


	//   ....[40]....
        /*04dc*/ 	.word	0x00002760
        /*04e0*/ 	.word	0x000000ff
        /*04e4*/ 	.word	0x000000b8
        /*04e8*/ 	.short	0x010a
        /*04ea*/ 	.byte	0x10
	.zero		1


	//   ....[41]....
        /*04ec*/ 	.word	0x00002c20
        /*04f0*/ 	.word	0x000000ff
        /*04f4*/ 	.word	0x00000068
        /*04f8*/ 	.short	0x010a
        /*04fa*/ 	.byte	0x10
	.zero		1


	//   ....[42]....
        /*04fc*/ 	.word	0x00003de0
        /*0500*/ 	.word	0x000000ff
        /*0504*/ 	.word	0x00000000
        /*0508*/ 	.short	0x010a
        /*050a*/ 	.byte	0x04
	.zero		1


	//   ....[43]....
        /*050c*/ 	.word	0x00004150
        /*0510*/ 	.word	0x000000ff
        /*0514*/ 	.word	0x00000080
        /*0518*/ 	.short	0x010a
        /*051a*/ 	.byte	0x10
	.zero		1


	//   ....[44]....
        /*051c*/ 	.word	0x00004ab0
        /*0520*/ 	.word	0x000000ff
        /*0524*/ 	.word	0x00000020
        /*0528*/ 	.short	0x010a
        /*052a*/ 	.byte	0x10
	.zero		1


	//   ....[45]....
        /*052c*/ 	.word	0x00004ad0
        /*0530*/ 	.word	0x000000ff
        /*0534*/ 	.word	0x000000b8
        /*0538*/ 	.short	0x010a
        /*053a*/ 	.byte	0x10
	.zero		1


	//   ....[46]....
        /*053c*/ 	.word	0x00004cd0
        /*0540*/ 	.word	0x000000ff
        /*0544*/ 	.word	0x00000068
        /*0548*/ 	.short	0x010a
        /*054a*/ 	.byte	0x10
	.zero		1


	//   ....[47]....
        /*054c*/ 	.word	0x00005040
        /*0550*/ 	.word	0x000000ff
        /*0554*/ 	.word	0x000000a0
        /*0558*/ 	.short	0x010a
        /*055a*/ 	.byte	0x10
	.zero		1


	//   ....[48]....
        /*055c*/ 	.word	0x00005070
        /*0560*/ 	.word	0x000000ff
        /*0564*/ 	.word	0x000000a8
        /*0568*/ 	.short	0x010a
        /*056a*/ 	.byte	0x10
	.zero		1


	//   ....[49]....
        /*056c*/ 	.word	0x000050a0
        /*0570*/ 	.word	0x000000ff
        /*0574*/ 	.word	0x00000080
        /*0578*/ 	.short	0x010a
        /*057a*/ 	.byte	0x10
	.zero		1


	//   ....[50]....
        /*057c*/ 	.word	0x00006000
        /*0580*/ 	.word	0x000000ff
        /*0584*/ 	.word	0x00000030
        /*0588*/ 	.short	0x010a
        /*058a*/ 	.byte	0x09
	.zero		1


	//   ....[51]....
        /*058c*/ 	.word	0x00006020
        /*0590*/ 	.word	0x000000ff
        /*0594*/ 	.word	0x00000060
        /*0598*/ 	.short	0x010a
        /*059a*/ 	.byte	0x04
	.zero		1


	//   ....[52]....
        /*059c*/ 	.word	0x00006eb0
        /*05a0*/ 	.word	0x000000ff
        /*05a4*/ 	.word	0x00000068
        /*05a8*/ 	.short	0x0101
        /*05aa*/ 	.byte	0x04
	.zero		1


	//   ....[53]....
        /*05ac*/ 	.word	0x00006ee0
        /*05b0*/ 	.word	0x000000ff
        /*05b4*/ 	.word	0x00000040
        /*05b8*/ 	.short	0x0101
        /*05ba*/ 	.byte	0x09
	.zero		1


	//   ....[54]....
        /*05bc*/ 	.word	0x00006ef0
        /*05c0*/ 	.word	0x000000ff
        /*05c4*/ 	.word	0x00000050
        /*05c8*/ 	.short	0x010a
        /*05ca*/ 	.byte	0x04
	.zero		1


	//   ....[55]....
        /*05cc*/ 	.word	0x00006f10
        /*05d0*/ 	.word	0x000000ff
        /*05d4*/ 	.word	0x00000070
        /*05d8*/ 	.short	0x010a
        /*05da*/ 	.byte	0x04
	.zero		1


	//   ....[56]....
        /*05dc*/ 	.word	0x00007110
        /*05e0*/ 	.word	0x000000ff
        /*05e4*/ 	.word	0x00000088
        /*05e8*/ 	.short	0x010a
        /*05ea*/ 	.byte	0x04
	.zero		1


	//   ....[57]....
        /*05ec*/ 	.word	0x00007b00
        /*05f0*/ 	.word	0x000000ff
        /*05f4*/ 	.word	0x00000058
        /*05f8*/ 	.short	0x0101
        /*05fa*/ 	.byte	0x04
	.zero		1


	//   ....[58]....
        /*05fc*/ 	.word	0x00007b10
        /*0600*/ 	.word	0x000000ff
        /*0604*/ 	.word	0x00000080
        /*0608*/ 	.short	0x0101
        /*060a*/ 	.byte	0x04
	.zero		1


	//   ....[59]....
        /*060c*/ 	.word	0x00007b80
        /*0610*/ 	.word	0x00000002
        /*0614*/ 	.word	0x00000090
        /*0618*/ 	.short	0x010a
        /*061a*/ 	.byte	0xff
	.zero		1


	//   ....[60]....
        /*061c*/ 	.word	0x00008350
        /*0620*/ 	.word	0x00000002
        /*0624*/ 	.word	0x000000a0
        /*0628*/ 	.short	0x0101
        /*062a*/ 	.byte	0xff
	.zero		1


	//   ....[61]....
        /*062c*/ 	.word	0x00008360
        /*0630*/ 	.word	0x00000002
        /*0634*/ 	.word	0x00000098
        /*0638*/ 	.short	0x010a
        /*063a*/ 	.byte	0xff
	.zero		1


	//   ....[62]....
        /*063c*/ 	.word	0x00008bf0
        /*0640*/ 	.word	0x00000002
        /*0644*/ 	.word	0x000000a8
        /*0648*/ 	.short	0x0101
        /*064a*/ 	.byte	0xff
	.zero		1


	//   ....[63]....
        /*064c*/ 	.word	0x00009060
        /*0650*/ 	.word	0x00000003
        /*0654*/ 	.word	0x000000b0
        /*0658*/ 	.short	0x010a
        /*065a*/ 	.byte	0xff
	.zero		1


	//   ....[64]....
        /*065c*/ 	.word	0x00009180
        /*0660*/ 	.word	0x00000003
        /*0664*/ 	.word	0x000000b8
        /*0668*/ 	.short	0x0101
        /*066a*/ 	.byte	0xff
	.zero		1


	//   ....[65]....
        /*066c*/ 	.word	0x000099a0
        /*0670*/ 	.word	0x00000002
        /*0674*/ 	.word	0x00000010
        /*0678*/ 	.short	0x010a
        /*067a*/ 	.byte	0xff
	.zero		1


	//   ....[66]....
        /*067c*/ 	.word	0x00009a20
        /*0680*/ 	.word	0x00000002
        /*0684*/ 	.word	0x00000040
        /*0688*/ 	.short	0x010a
        /*068a*/ 	.byte	0xff
	.zero		1


	//   ....[67]....
        /*068c*/ 	.word	0x00009aa0
        /*0690*/ 	.word	0x00000002
        /*0694*/ 	.word	0x00000028
        /*0698*/ 	.short	0x010a
        /*069a*/ 	.byte	0xff
	.zero		1


	//   ....[68]....
        /*069c*/ 	.word	0x00009b20
        /*06a0*/ 	.word	0x00000002
        /*06a4*/ 	.word	0x00000058
        /*06a8*/ 	.short	0x010a
        /*06aa*/ 	.byte	0xff
	.zero		1


	//   ....[69]....
        /*06ac*/ 	.word	0x00009ba0
        /*06b0*/ 	.word	0x00000002
        /*06b4*/ 	.word	0x00000010
        /*06b8*/ 	.short	0x010a
        /*06ba*/ 	.byte	0xff
	.zero		1


	//   ....[70]....
        /*06bc*/ 	.word	0x00009c20
        /*06c0*/ 	.word	0x00000002
        /*06c4*/ 	.word	0x00000040
        /*06c8*/ 	.short	0x010a
        /*06ca*/ 	.byte	0xff
	.zero		1


	//   ....[71]....
        /*06cc*/ 	.word	0x00009ca0
        /*06d0*/ 	.word	0x00000002
        /*06d4*/ 	.word	0x00000028
        /*06d8*/ 	.short	0x010a
        /*06da*/ 	.byte	0xff
	.zero		1


	//   ....[72]....
        /*06dc*/ 	.word	0x00009d20
        /*06e0*/ 	.word	0x00000002
        /*06e4*/ 	.word	0x00000058
        /*06e8*/ 	.short	0x010a
        /*06ea*/ 	.byte	0xff
	.zero		1


	//   ....[73]....
        /*06ec*/ 	.word	0x00009d80
        /*06f0*/ 	.word	0x00000003
        /*06f4*/ 	.word	0x00000010
        /*06f8*/ 	.short	0x010a
        /*06fa*/ 	.byte	0xff
	.zero		1


	//   ....[74]....
        /*06fc*/ 	.word	0x00009de0
        /*0700*/ 	.word	0x00000003
        /*0704*/ 	.word	0x00000040
        /*0708*/ 	.short	0x010a
        /*070a*/ 	.byte	0xff
	.zero		1


	//   ....[75]....
        /*070c*/ 	.word	0x00009e50
        /*0710*/ 	.word	0x00000003
        /*0714*/ 	.word	0x00000028
        /*0718*/ 	.short	0x010a
        /*071a*/ 	.byte	0xff
	.zero		1


	//   ....[76]....
        /*071c*/ 	.word	0x00009ec0
        /*0720*/ 	.word	0x00000002
        /*0724*/ 	.word	0x00000058
        /*0728*/ 	.short	0x010a
        /*072a*/ 	.byte	0xff
	.zero		1


	//   ....[77]....
        /*072c*/ 	.word	0x00009f20
        /*0730*/ 	.word	0x00000002
        /*0734*/ 	.word	0x00000000
        /*0738*/ 	.short	0x010a
        /*073a*/ 	.byte	0xff
	.zero		1


	//   ....[78]....
        /*073c*/ 	.word	0x00009fa0
        /*0740*/ 	.word	0x00000005
        /*0744*/ 	.word	0x00000068
        /*0748*/ 	.short	0x010a
        /*074a*/ 	.byte	0xff
	.zero		1


	//   ....[79]....
        /*074c*/ 	.word	0x0000a000
        /*0750*/ 	.word	0x00000002
        /*0754*/ 	.word	0x00000020
        /*0758*/ 	.short	0x010a
        /*075a*/ 	.byte	0xff
	.zero		1


	//   ....[80]....
        /*075c*/ 	.word	0x0000a080
        /*0760*/ 	.word	0x00000002
        /*0764*/ 	.word	0x00000078
        /*0768*/ 	.short	0x010a
        /*076a*/ 	.byte	0xff
	.zero		1


	//   ....[81]....
        /*076c*/ 	.word	0x0000a100
        /*0770*/ 	.word	0x00000004
        /*0774*/ 	.word	0x000000b8
        /*0778*/ 	.short	0x010a
        /*077a*/ 	.byte	0xff
	.zero		1


	//   ....[82]....
        /*077c*/ 	.word	0x0000a160
        /*0780*/ 	.word	0x00000006
        /*0784*/ 	.word	0x00000068
        /*0788*/ 	.short	0x010a
        /*078a*/ 	.byte	0xff
	.zero		1


	//   ....[83]....
        /*078c*/ 	.word	0x0000a1e0
        /*0790*/ 	.word	0x00000012
        /*0794*/ 	.word	0x00000000
        /*0798*/ 	.short	0x010a
        /*079a*/ 	.byte	0xff
	.zero		1


	//   ....[84]....
        /*079c*/ 	.word	0x0000a250
        /*07a0*/ 	.word	0x00000019
        /*07a4*/ 	.word	0x00000080
        /*07a8*/ 	.short	0x010a
        /*07aa*/ 	.byte	0xff
	.zero		1


	//   ....[85]....
        /*07ac*/ 	.word	0x0000a2c0
        /*07b0*/ 	.word	0x00000012
        /*07b4*/ 	.word	0x00000020
        /*07b8*/ 	.short	0x010a
        /*07ba*/ 	.byte	0xff
	.zero		1


	//   ....[86]....
        /*07bc*/ 	.word	0x0000a340
        /*07c0*/ 	.word	0x00000013
        /*07c4*/ 	.word	0x000000b8
        /*07c8*/ 	.short	0x010a
        /*07ca*/ 	.byte	0xff
	.zero		1


	//   ....[87]....
        /*07cc*/ 	.word	0x0000a3c0
        /*07d0*/ 	.word	0x00000012
        /*07d4*/ 	.word	0x00000068
        /*07d8*/ 	.short	0x010a
        /*07da*/ 	.byte	0xff
	.zero		1


	//   ....[88]....
        /*07dc*/ 	.word	0x0000a440
        /*07e0*/ 	.word	0x00000002
        /*07e4*/ 	.word	0x000000a0
        /*07e8*/ 	.short	0x010a
        /*07ea*/ 	.byte	0xff
	.zero		1


	//   ....[89]....
        /*07ec*/ 	.word	0x0000a4c0
        /*07f0*/ 	.word	0x00000002
        /*07f4*/ 	.word	0x000000a8
        /*07f8*/ 	.short	0x010a
        /*07fa*/ 	.byte	0xff
	.zero		1


	//   ....[90]....
        /*07fc*/ 	.word	0x0000a530
        /*0800*/ 	.word	0x00000003
        /*0804*/ 	.word	0x00000080
        /*0808*/ 	.short	0x010a
        /*080a*/ 	.byte	0xff
	.zero		1


	//   ....[91]....
        /*080c*/ 	.word	0x0000a5a0
        /*0810*/ 	.word	0x000000ff
        /*0814*/ 	.word	0x00000030
        /*0818*/ 	.short	0x010a
        /*081a*/ 	.byte	0x09
	.zero		1


	//   ....[92]....
        /*081c*/ 	.word	0x0000a620
        /*0820*/ 	.word	0x00000002
        /*0824*/ 	.word	0x00000060
        /*0828*/ 	.short	0x010a
        /*082a*/ 	.byte	0xff
	.zero		1


	//   ....[93]....
        /*082c*/ 	.word	0x0000a6a0
        /*0830*/ 	.word	0x00000004
        /*0834*/ 	.word	0x00000050
        /*0838*/ 	.short	0x010a
        /*083a*/ 	.byte	0xff
	.zero		1


	//   ....[94]....
        /*083c*/ 	.word	0x0000a720
        /*0840*/ 	.word	0x00000004
        /*0844*/ 	.word	0x00000070
        /*0848*/ 	.short	0x010a
        /*084a*/ 	.byte	0xff
	.zero		1


	//   ....[95]....
        /*084c*/ 	.word	0x0000a7a0
        /*0850*/ 	.word	0x00000005
        /*0854*/ 	.word	0x00000088
        /*0858*/ 	.short	0x010a
        /*085a*/ 	.byte	0xff
	.zero		1


	//   ....[96]....
        /*085c*/ 	.word	0x0000a7f0
        /*0860*/ 	.word	0x00000002
        /*0864*/ 	.word	0x00000090
        /*0868*/ 	.short	0x010a
        /*086a*/ 	.byte	0xff
	.zero		1


	//   ....[97]....
        /*086c*/ 	.word	0x0000a840
        /*0870*/ 	.word	0x00000002
        /*0874*/ 	.word	0x00000098
        /*0878*/ 	.short	0x010a
        /*087a*/ 	.byte	0xff
	.zero		1


	//   ....[98]....
        /*087c*/ 	.word	0x0000a8a0
        /*0880*/ 	.word	0x00000003
        /*0884*/ 	.word	0x000000b0
        /*0888*/ 	.short	0x010a
        /*088a*/ 	.byte	0xff
	.zero		1


	//----- nvinfo : EIATTR_NUM_MBARRIERS
	.align		4
.L_82:
        /*088c*/ 	.byte	0x03, 0x38
        /*088e*/ 	.short	0x0018


	//----- nvinfo : EIATTR_EXIT_INSTR_OFFSETS
	.align		4
        /*0890*/ 	.byte	0x04, 0x1c
        /*0892*/ 	.short	(.L_84 - .L_83)


	//   ....[0]....
.L_83:
        /*0894*/ 	.word	0x00008c40


	//   ....[1]....
        /*0898*/ 	.word	0x00009960


	//----- nvinfo : EIATTR_REQNTID
	.align		4
.L_84:
        /*089c*/ 	.byte	0x04, 0x10
        /*089e*/ 	.short	(.L_86 - .L_85)
.L_85:
        /*08a0*/ 	.word	0x00000200
        /*08a4*/ 	.word	0x00000001
        /*08a8*/ 	.word	0x00000001


	//----- nvinfo : EIATTR_CRS_STACK_SIZE
	.align		4
.L_86:
        /*08ac*/ 	.byte	0x04, 0x1e
        /*08ae*/ 	.short	(.L_88 - .L_87)
.L_87:
        /*08b0*/ 	.word	0x00000000


	//----- nvinfo : EIATTR_CBANK_PARAM_SIZE
	.align		4
.L_88:
        /*08b4*/ 	.byte	0x03, 0x19
        /*08b6*/ 	.short	0x0470


	//----- nvinfo : EIATTR_PARAM_CBANK
	.align		4
        /*08b8*/ 	.byte	0x04, 0x0a
        /*08ba*/ 	.short	(.L_90 - .L_89)
	.align		4
.L_89:
        /*08bc*/ 	.word	index@(.nv.constant0.kernel_cutlass_kernel_flash_attncuteflash_bwd_sm100FlashAttentionBackwardSm100_object_at__tensor0000o12811101213_None_tensor0000o12811101213_None_tensor0000o12811101213_tensorptrf32gmemo1_0)
        /*08c0*/ 	.short	0x0380
        /*08c2*/ 	.short	0x0470


	//----- nvinfo : EIATTR_SW_WAR
	.align		4
.L_90:
        /*08c4*/ 	.byte	0x04, 0x36
        /*08c6*/ 	.short	(.L_92 - .L_91)
.L_91:
        /*08c8*/ 	.word	0x00000008
.L_92:


//--------------------- .nv.compat                --------------------------
	.section	.nv.compat,"",@"SHT_CUDA_COMPAT_INFO"
	.align	4
        /*0000*/ 	.byte	0x02, 0x02, 0x02, 0x00, 0x02, 0x05, 0x05, 0x00, 0x02, 0x03, 0x01, 0x00, 0x02, 0x06, 0x01, 0x00


//--------------------- .nv.callgraph             --------------------------
	.section	.nv.callgraph,"",@"SHT_CUDA_CALLGRAPH"
	.align	4
	.sectionentsize	8
	.align		4
        /*0000*/ 	.word	0x00000000
	.align		4
        /*0004*/ 	.word	0xffffffff
	.align		4
        /*0008*/ 	.word	0x00000000
	.align		4
        /*000c*/ 	.word	0xfffffffe
	.align		4
        /*0010*/ 	.word	0x00000000
	.align		4
        /*0014*/ 	.word	0xfffffffd
	.align		4
        /*0018*/ 	.word	0x00000000
	.align		4
        /*001c*/ 	.word	0xfffffffc


//--------------------- .text.kernel_cutlass_kernel_flash_attncuteflash_bwd_sm100FlashAttentionBackwardSm100_object_at__tensor0000o12811101213_None_tensor0000o12811101213_None_tensor0000o12811101213_tensorptrf32gmemo1_0 --------------------------
	.section	.text.kernel_cutlass_kernel_flash_attncuteflash_bwd_sm100FlashAttentionBackwardSm100_object_at__tensor0000o12811101213_None_tensor0000o12811101213_None_tensor0000o12811101213_tensorptrf32gmemo1_0,"ax",@progbits
	.align	128
        .global         kernel_cutlass_kernel_flash_attncuteflash_bwd_sm100FlashAttentionBackwardSm100_object_at__tensor0000o12811101213_None_tensor0000o12811101213_None_tensor0000o12811101213_tensorptrf32gmemo1_0
        .type           kernel_cutlass_kernel_flash_attncuteflash_bwd_sm100FlashAttentionBackwardSm100_object_at__tensor0000o12811101213_None_tensor0000o12811101213_None_tensor0000o12811101213_tensorptrf32gmemo1_0,@function
        .size           kernel_cutlass_kernel_flash_attncuteflash_bwd_sm100FlashAttentionBackwardSm100_object_at__tensor0000o12811101213_None_tensor0000o12811101213_None_tensor0000o12811101213_tensorptrf32gmemo1_0,(.L_x_144 - kernel_cutlass_kernel_flash_attncuteflash_bwd_sm100FlashAttentionBackwardSm100_object_at__tensor0000o12811101213_None_tensor0000o12811101213_None_tensor0000o12811101213_tensorptrf32gmemo1_0)
        .other          kernel_cutlass_kernel_flash_attncuteflash_bwd_sm100FlashAttentionBackwardSm100_object_at__tensor0000o12811101213_None_tensor0000o12811101213_None_tensor0000o12811101213_tensorptrf32gmemo1_0,@"STO_CUDA_ENTRY STV_DEFAULT"
kernel_cutlass_kernel_flash_attncuteflash_bwd_sm100FlashAttentionBackwardSm100_object_at__tensor0000o12811101213_None_tensor0000o12811101213_None_tensor0000o12811101213_tensorptrf32gmemo1_0:
.text.kernel_cutlass_kernel_flash_attncuteflash_bwd_sm100FlashAttentionBackwardSm100_object_at__tensor0000o12811101213_None_tensor0000o12811101213_None_tensor0000o12811101213_tensorptrf32gmemo1_0:
[----:B------:R-:W1:Y:S01]  /*0000*/  LDC R1, c[0x0][0x37c] ;  /* 0x0000df00ff017b82 */ /* 0x000e620000000800 */
[----:B------:R-:W2:Y:S01]  /*0010*/  S2R R0, SR_TID.X ;  /* 0x0000000000007919 */ /* 0x000ea20000002100 */
[----:B------:R-:W-:Y:S01]  /*0020*/  BSSY.RECONVERGENT B0, `(.L_x_0) ;  /* 0x0000031000007945 */ /* 0x000fe20003800200 */
[----:B--2---:R-:W-:-:S04]  /*0030*/  SHF.R.U32.HI R0, RZ, 0x5, R0 ;  /* 0x00000005ff007819 */ /* 0x004fc80000011600 */
[----:B------:R-:W-:-:S13]  /*0040*/  R2UR UR4, R0 ;  /* 0x00000000000472ca */ /* 0x000fda00000e0000 */
[----:B------:R-:W-:Y:S01]  /*0050*/  UISETP.NE.AND UP5, UPT, UR4, 0xd, UPT ;  /* 0x0000000d0400788c */ /* 0x000fe2000bfa5270 */
[----:B------:R-:W-:-:S08]  /*0060*/  IMAD.U32 R2, RZ, RZ, UR4 ;  /* 0x00000004ff027e24 */ /* 0x000fd0000f8e00ff */
[----:B-1----:R-:W-:Y:S05]  /*0070*/  BRA.U UP5, `(.L_x_1) ;  /* 0x00000001055c7547 */ /* 0x002fea000b800000 */
[----:B------:R-:W-:Y:S01]  /*0080*/  ELECT P0, URZ, PT ;  /* 0x0000000000ff782f */ /* 0x000fe20003800000 */
[----:B------:R-:W-:-:S12]  /*0090*/  UPLOP3.LUT UP6, UPT, UPT, UPT, UPT, 0x40, 0x4 ;  /* 0x000000000004789c */ /* 0x000fd80003fce870 */
[----:B------:R-:W-:Y:S05]  /*00a0*/  @!P0 BRA `(.L_x_2) ;  /* 0x0000000000a08947 */ /* 0x000fea0003800000 */
[----:B------:R-:W1:Y:S02]  /*00b0*/  LDCU.64 UR4, c[0x0][0x348] ;  /* 0x00006900ff0477ac */ /* 0x000e640008000a00 */
[----:B-1----:R-:W-:Y:S02]  /*00c0*/  UIADD3 UR14, UP0, UPT, UR4, 0x140, URZ ;  /* 0x00000140040e7890 */ /* 0x002fe4000ff1e0ff */
[----:B------:R-:W-:Y:S02]  /*00d0*/  UIADD3 UR12, UP4, UPT, UR4, 0x1c0, URZ ;  /* 0x000001c0040c7890 */ /* 0x000fe4000ff9e0ff */
[----:B------:R-:W-:Y:S02]  /*00e0*/  UIADD3 UR10, UP3, UPT, UR4, 0x240, URZ ;  /* 0x00000240040a7890 */ /* 0x000fe4000ff7e0ff */
[----:B------:R-:W-:Y:S02]  /*00f0*/  UIADD3 UR8, UP2, UPT, UR4, 0x2c0, URZ ;  /* 0x000002c004087890 */ /* 0x000fe4000ff5e0ff */
[----:B------:R-:W-:-:S02]  /*0100*/  UIADD3 UR6, UP1, UPT, UR4, 0x340, URZ ;  /* 0x0000034004067890 */ /* 0x000fc4000ff3e0ff */
[----:B------:R-:W-:Y:S02]  /*0110*/  UIADD3.X UR15, UPT, UPT, URZ, UR5, URZ, UP0, !UPT ;  /* 0x00000005ff0f7290 */ /* 0x000fe400087fe4ff */
[----:B------:R-:W-:Y:S02]  /*0120*/  UIADD3 UR4, UP0, UPT, UR4, 0x3c0, URZ ;  /* 0x000003c004047890 */ /* 0x000fe4000ff1e0ff */
[----:B------:R-:W-:Y:S02]  /*0130*/  UIADD3.X UR13, UPT, UPT, URZ, UR5, URZ, UP4, !UPT ;  /* 0x00000005ff0d7290 */ /* 0x000fe4000a7fe4ff */
[----:B------:R-:W-:Y:S02]  /*0140*/  UIADD3.X UR11, UPT, UPT, URZ, UR5, URZ, UP3, !UPT ;  /* 0x00000005ff0b7290 */ /* 0x000fe40009ffe4ff */
[----:B------:R-:W-:Y:S01]  /*0150*/  UIADD3.X UR9, UPT, UPT, URZ, UR5, URZ, UP2, !UPT ;  /* 0x00000005ff097290 */ /* 0x000fe200097fe4ff */
[----:B------:R4:W-:Y:S01]  /*0160*/  UTMACCTL.PF [UR14] ;  /* 0x000000000e0079b9 */ /* 0x0009e20008040000 */
[----:B------:R-:W-:-:S03]  /*0170*/  UIADD3.X UR7, UPT, UPT, URZ, UR5, URZ, UP1, !UPT ;  /* 0x00000005ff077290 */ /* 0x000fc60008ffe4ff */
[----:B------:R4:W-:Y:S01]  /*0180*/  UTMACCTL.PF [UR12] ;  /* 0x000000000c0079b9 */ /* 0x0009e20008040000 */
[----:B------:R-:W-:Y:S01]  /*0190*/  UIADD3.X UR5, UPT, UPT, URZ, UR5, URZ, UP0, !UPT ;  /* 0x00000005ff057290 */ /* 0x000fe200087fe4ff */
[----:B------:R4:W-:Y:S02]  /*01a0*/  UTMACCTL.PF [UR10] ;  /* 0x000000000a0079b9 */ /* 0x0009e40008040000 */
[----:B------:R4:W-:Y:S02]  /*01b0*/  UTMACCTL.PF [UR8] ;  /* 0x00000000080079b9 */ /* 0x0009e40008040000 */
[----:B------:R4:W-:Y:S04]  /*01c0*/  UTMACCTL.PF [UR6] ;  /* 0x00000000060079b9 */ /* 0x0009e80008040000 */
[----:B------:R4:W-:Y:S02]  /*01d0*/  UTMACCTL.PF [UR4] ;  /* 0x00000000040079b9 */ /* 0x0009e40008040000 */
[----:B----4-:R-:W-:Y:S05]  /*01e0*/  BRA `(.L_x_2) ;  /* 0x0000000000507947 */ /* 0x010fea0003800000 */
.L_x_1:
[----:B------:R-:W-:Y:S01]  /*01f0*/  R2UR UR4, R0 ;  /* 0x00000000000472ca */ /* 0x000fe200000e0000 */
[----:B------:R-:W-:-:S12]  /*0200*/  UPLOP3.LUT UP6, UPT, UPT, UPT, UPT, 0x40, 0x4 ;  /* 0x000000000004789c */ /* 0x000fd80003fce870 */
[----:B------:R-:W-:-:S09]  /*0210*/  UISETP.NE.AND UP0, UPT, UR4, URZ, UPT ;  /* 0x000000ff0400728c */ /* 0x000fd2000bf05270 */
[----:B------:R-:W-:Y:S05]  /*0220*/  BRA.U UP0, `(.L_x_2) ;  /* 0x0000000100407547 */ /* 0x000fea000b800000 */
[----:B------:R-:W1:Y:S01]  /*0230*/  S2UR UR4, SR_CgaCtaId ;  /* 0x00000000000479c3 */ /* 0x000e620000008800 */
[----:B------:R-:W-:Y:S01]  /*0240*/  UMOV UR5, 0x400 ;  /* 0x0000040000057882 */ /* 0x000fe20000000000 */
[----:B------:R-:W-:Y:S01]  /*0250*/  UMOV UR8, 0x1 ;  /* 0x0000000100087882 */ /* 0x000fe20000000000 */
[----:B------:R-:W-:Y:S01]  /*0260*/  UMOV UR6, 0x8 ;  /* 0x0000000800067882 */ /* 0x000fe20000000000 */
[----:B------:R-:W-:-:S04]  /*0270*/  UIADD3 UR8, UPT, UPT, -UR8, 0x100000, URZ ;  /* 0x0010000008087890 */ /* 0x000fc8000fffe1ff */
[----:B------:R-:W-:Y:S02]  /*0280*/  USHF.L.U32 UR9, UR8, 0xb, URZ ;  /* 0x0000000b08097899 */ /* 0x000fe400080006ff */
[----:B------:R-:W-:Y:S02]  /*0290*/  USHF.L.U32 UR8, UR8, 0x1, URZ ;  /* 0x0000000108087899 */ /* 0x000fe400080006ff */
[----:B------:R-:W-:Y:S02]  /*02a0*/  UPLOP3.LUT UP6, UPT, UPT, UPT, UPT, 0x80, 0x8 ;  /* 0x000000000008789c */ /* 0x000fe40003fcf070 */
[----:B------:R-:W-:-:S04]  /*02b0*/  UIADD3 UR6, UPT, UPT, -UR6, 0x100000, URZ ;  /* 0x0010000006067890 */ /* 0x000fc8000fffe1ff */
[----:B------:R-:W-:Y:S02]  /*02c0*/  USHF.L.U32 UR7, UR6, 0xb, URZ ;  /* 0x0000000b06077899 */ /* 0x000fe400080006ff */
[----:B------:R-:W-:Y:S02]  /*02d0*/  USHF.L.U32 UR6, UR6, 0x1, URZ ;  /* 0x0000000106067899 */ /* 0x000fe400080006ff */
[----:B-1----:R-:W-:Y:S01]  /*02e0*/  ULEA UR4, UR4, UR5, 0x18 ;  /* 0x0000000504047291 */ /* 0x002fe2000f8ec0ff */
[----:B------:R-:W1:Y:S11]  /*02f0*/  FENCE.VIEW.ASYNC.S ;  /* 0x00000000000073c6 */ /* 0x000e760000000000 */
[----:B-1----:R1:W2:Y:S01]  /*0300*/  SYNCS.EXCH.64 URZ, [UR4+0x60], UR8 ;  /* 0x0000600804ff75b2 */ /* 0x0022a20008000100 */
[----:B------:R1:W3:Y:S01]  /*0310*/  SYNCS.EXCH.64 URZ, [UR4+0x68], UR6 ;  /* 0x0000680604ff75b2 */ /* 0x0002e20008000100 */
[----:B------:R-:W-:Y:S01]  /*0320*/  NOP ;  /* 0x0000000000007918 */ /* 0x000fe20000000000 */
.L_x_2:
[----:B-1----:R-:W-:Y:S05]  /*0330*/  BSYNC.RECONVERGENT B0 ;  /* 0x0000000000007941 */ /* 0x002fea0003800200 */
.L_x_0:
[----:B------:R-:W-:Y:S01]  /*0340*/  NOP ;  /* 0x0000000000007918 */ /* 0x000fe20000000000 */
[----:B--23--:R-:W-:Y:S06]  /*0350*/  BAR.SYNC.DEFER_BLOCKING 0x0 ;  /* 0x0000000000007b1d */ /* 0x00cfec0000010000 */
[----:B------:R-:W-:Y:S05]  /*0360*/  BRA.U !UP6, `(.L_x_3) ;  /* 0x000000010e3c7547 */ /* 0x000fea000b800000 */
[----:B------:R-:W1:Y:S01]  /*0370*/  S2UR UR4, SR_CgaCtaId ;  /* 0x00000000000479c3 */ /* 0x000e620000008800 */
[----:B------:R-:W-:Y:S01]  /*0380*/  UMOV UR5, 0x400 ;  /* 0x0000040000057882 */ /* 0x000fe20000000000 */
[----:B------:R-:W-:Y:S01]  /*0390*/  UMOV UR8, 0x1 ;  /* 0x0000000100087882 */ /* 0x000fe20000000000 */
[----:B------:R-:W-:Y:S01]  /*03a0*/  UMOV UR6, 0x8 ;  /* 0x0000000800067882 */ /* 0x000fe20000000000 */
[----:B------:R-:W-:-:S04]  /*03b0*/  UIADD3 UR8, UPT, UPT, -UR8, 0x100000, URZ ;  /* 0x0010000008087890 */ /* 0x000fc8000fffe1ff */
[----:B------:R-:W-:Y:S02]  /*03c0*/  USHF.L.U32 UR9, UR8, 0xb, URZ ;  /* 0x0000000b08097899 */ /* 0x000fe400080006ff */
[----:B------:R-:W-:Y:S02]  /*03d0*/  USHF.L.U32 UR8, UR8, 0x1, URZ ;  /* 0x0000000108087899 */ /* 0x000fe400080006ff */
        /* <DEDUP_REMOVED lines=8> */
.L_x_3:
[----:B------:R-:W-:Y:S01]  /*0460*/  NOP ;  /* 0x0000000000007918 */ /* 0x000fe20000000000 */
[----:B--23--:R-:W-:Y:S06]  /*0470*/  BAR.SYNC.DEFER_BLOCKING 0x0 ;  /* 0x0000000000007b1d */ /* 0x00cfec0000010000 */
[----:B------:R-:W-:Y:S05]  /*0480*/  BRA.U !UP6, `(.L_x_4) ;  /* 0x000000010e447547 */ /* 0x000fea000b800000 */
[----:B-1----:R-:W1:Y:S01]  /*0490*/  S2UR UR4, SR_CgaCtaId ;  /* 0x00000000000479c3 */ /* 0x002e620000008800 */
        /* <DEDUP_REMOVED lines=11> */
[----:B-1----:R2:W3:Y:S01]  /*0550*/  SYNCS.EXCH.64 URZ, [UR4+0x90], UR8 ;  /* 0x0000900804ff75b2 */ /* 0x0024e20008000100 */
[----:B------:R2:W4:Y:S01]  /*0560*/  SYNCS.EXCH.64 URZ, [UR4+0x98], UR8 ;  /* 0x0000980804ff75b2 */ /* 0x0005220008000100 */
[----:B------:R2:W5:Y:S01]  /*0570*/  SYNCS.EXCH.64 URZ, [UR4+0xa0], UR6 ;  /* 0x0000a00604ff75b2 */ /* 0x0005620008000100 */
[----:B------:R2:W1:Y:S02]  /*0580*/  SYNCS.EXCH.64 URZ, [UR4+0xa8], UR6 ;  /* 0x0000a80604ff75b2 */ /* 0x0004640008000100 */
[----:B--2---:R-:W-:Y:S01]  /*0590*/  NOP ;  /* 0x0000000000007918 */ /* 0x004fe20000000000 */
.L_x_4:
[----:B------:R-:W-:Y:S01]  /*05a0*/  NOP ;  /* 0x0000000000007918 */ /* 0x000fe20000000000 */
[----:B-1-345:R-:W-:Y:S06]  /*05b0*/  BAR.SYNC.DEFER_BLOCKING 0x0 ;  /* 0x0000000000007b1d */ /* 0x03afec0000010000 */
        /* <DEDUP_REMOVED lines=16> */
.L_x_5:
        /* <DEDUP_REMOVED lines=16> */
[----:B------:R2:W4:Y:S02]  /*07c0*/  SYNCS.EXCH.64 URZ, [UR4+0x88], UR6 ;  /* 0x0000880604ff75b2 */ /* 0x0005240008000100 */
[----:B--2---:R-:W-:Y:S01]  /*07d0*/  NOP ;  /* 0x0000000000007918 */ /* 0x004fe20000000000 */
.L_x_6:
[----:B------:R-:W-:Y:S01]  /*07e0*/  NOP ;  /* 0x0000000000007918 */ /* 0x000fe20000000000 */
[----:B---34-:R-:W-:Y:S06]  /*07f0*/  BAR.SYNC.DEFER_BLOCKING 0x0 ;  /* 0x0000000000007b1d */ /* 0x018fec0000010000 */
        /* <DEDUP_REMOVED lines=18> */
.L_x_7:
        /* <DEDUP_REMOVED lines=13> */
[----:B-1----:R2:W1:Y:S01]  /*09f0*/  SYNCS.EXCH.64 URZ, [UR4+0x50], UR6 ;  /* 0x0000500604ff75b2 */ /* 0x0024620008000100 */
[----:B------:R2:W5:Y:S01]  /*0a00*/  SYNCS.EXCH.64 URZ, [UR4+0x58], UR8 ;  /* 0x0000580804ff75b2 */ /* 0x0005620008000100 */
[----:B------:R2:W4:Y:S01]  /*0a10*/  SYNCS.EXCH.64 URZ, [UR4], UR6 ;  /* 0x0000000604ff75b2 */ /* 0x0005220008000100 */
[----:B------:R2:W3:Y:S01]  /*0a20*/  SYNCS.EXCH.64 URZ, [UR4+0x8], UR6 ;  /* 0x0000080604ff75b2 */ /* 0x0004e20008000100 */
[----:B------:R2:W1:Y:S01]  /*0a30*/  SYNCS.EXCH.64 URZ, [UR4+0x10], UR6 ;  /* 0x0000100604ff75b2 */ /* 0x0004620008000100 */
[----:B------:R2:W1:Y:S01]  /*0a40*/  SYNCS.EXCH.64 URZ, [UR4+0x18], UR6 ;  /* 0x0000180604ff75b2 */ /* 0x0004620008000100 */
[----:B------:R2:W1:Y:S01]  /*0a50*/  SYNCS.EXCH.64 URZ, [UR4+0x20], UR6 ;  /* 0x0000200604ff75b2 */ /* 0x0004620008000100 */
[----:B------:R2:W1:Y:S02]  /*0a60*/  SYNCS.EXCH.64 URZ, [UR4+0x28], UR6 ;  /* 0x0000280604ff75b2 */ /* 0x0004640008000100 */
[----:B--2---:R-:W-:Y:S01]  /*0a70*/  NOP ;  /* 0x0000000000007918 */ /* 0x004fe20000000000 */
.L_x_8:
[----:B-1----:R-:W-:Y:S01]  /*0a80*/  R2UR UR4, R0 ;  /* 0x00000000000472ca */ /* 0x002fe200000e0000 */
[----:B------:R-:W-:-:S12]  /*0a90*/  NOP ;  /* 0x0000000000007918 */ /* 0x000fd80000000000 */
[----:B------:R-:W-:Y:S01]  /*0aa0*/  UISETP.NE.AND UP0, UPT, UR4, 0xe, UPT ;  /* 0x0000000e0400788c */ /* 0x000fe2000bf05270 */
[----:B---345:R-:W-:Y:S08]  /*0ab0*/  BAR.SYNC.DEFER_BLOCKING 0x0 ;  /* 0x0000000000007b1d */ /* 0x038ff00000010000 */
[----:B------:R-:W-:Y:S05]  /*0ac0*/  BRA.U !UP0, `(.L_x_9) ;  /* 0x0000005108647547 */ /* 0x000fea000b800000 */
[----:B------:R-:W-:-:S13]  /*0ad0*/  R2UR UR4, R0 ;  /* 0x00000000000472ca */ /* 0x000fda00000e0000 */
[----:B------:R-:W-:-:S09]  /*0ae0*/  UISETP.NE.AND UP0, UPT, UR4, 0xf, UPT ;  /* 0x0000000f0400788c */ /* 0x000fd2000bf05270 */
[----:B------:R-:W-:Y:S05]  /*0af0*/  BRA.U UP0, `(.L_x_10) ;  /* 0x00000001000c7547 */ /* 0x000fea000b800000 */
[----:B------:R-:W-:-:S08]  /*0b00*/  NOP ;  /* 0x0000000000007918 */ /* 0x000fd00000000000 */
[----:B------:R-:W1:-:S00]  /*0b10*/  USETMAXREG.DEALLOC.CTAPOOL 0x18 ;  /* 0x00000018000079c8 */ /* 0x000e4000080e0500 */
[----:B-1----:R-:W-:Y:S05]  /*0b20*/  BRA `(.L_x_11) ;  /* 0x0000005000547947 */ /* 0x002fea0003800000 */
.L_x_10:
[----:B------:R-:W-:Y:S04]  /*0b30*/  BSSY.RECONVERGENT B0, `(.L_x_12) ;  /* 0x000010d000007945 */ /* 0x000fe80003800200 */
[----:B------:R-:W-:Y:S05]  /*0b40*/  BRA.U UP5, `(.L_x_13) ;  /* 0x00000011052c7547 */ /* 0x000fea000b800000 */
[----:B------:R-:W-:-:S08]  /*0b50*/  NOP ;  /* 0x0000000000007918 */ /* 0x000fd00000000000 */
[----:B------:R-:W1:-:S00]  /*0b60*/  USETMAXREG.DEALLOC.CTAPOOL 0x58 ;  /* 0x00000058000079c8 */ /* 0x000e4000080e0500 */
[----:B------:R-:W2:Y:S01]  /*0b70*/  S2UR UR50, SR_CgaCtaId ;  /* 0x00000000003279c3 */ /* 0x000ea20000008800 */
[----:B------:R-:W-:Y:S01]  /*0b80*/  UMOV UR41, 0x400 ;  /* 0x0000040000297882 */ /* 0x000fe20000000000 */
[----:B-1----:R-:W-:Y:S01]  /*0b90*/  HFMA2 R3, -RZ, RZ, -0.0 , 0 ;  /* 0x80000000ff037431 */ /* 0x002fe200000001ff */
[----:B------:R-:W1:Y:S01]  /*0ba0*/  LDCU.64 UR8, c[0x0][0x348] ;  /* 0x00006900ff0877ac */ /* 0x000e620008000a00 */
[----:B------:R-:W3:Y:S04]  /*0bb0*/  LDCU.64 UR12, c[0x0][0x348] ;  /* 0x00006900ff0c77ac */ /* 0x000ee80008000a00 */
[----:B------:R-:W4:Y:S01]  /*0bc0*/  S2UR UR43, SR_CTAID.X ;  /* 0x00000000002b79c3 */ /* 0x000f220000002500 */
[----:B------:R-:W5:Y:S01]  /*0bd0*/  LDCU.64 UR16, c[0x0][0x348] ;  /* 0x00006900ff1077ac */ /* 0x000f620008000a00 */
[----:B------:R-:W3:Y:S06]  /*0be0*/  LDCU.64 UR22, c[0x0][0x348] ;  /* 0x00006900ff1677ac */ /* 0x000eec0008000a00 */
[----:B------:R-:W4:Y:S01]  /*0bf0*/  S2UR UR36, SR_CTAID.Y ;  /* 0x00000000002479c3 */ /* 0x000f220000002600 */
[----:B------:R-:W-:Y:S01]  /*0c00*/  UMOV UR42, URZ ;  /* 0x000000ff002a7c82 */ /* 0x000fe20008000000 */
[----:B------:R-:W-:Y:S01]  /*0c10*/  UMOV UR34, 0x40 ;  /* 0x0000004000227882 */ /* 0x000fe20000000000 */
[----:B-1----:R-:W-:Y:S01]  /*0c20*/  UIADD3 UR6, UP3, UPT, UR8, 0x1c0, URZ ;  /* 0x000001c008067890 */ /* 0x002fe2000ff7e0ff */
[----:B------:R-:W-:Y:S01]  /*0c30*/  UMOV UR18, URZ ;  /* 0x000000ff00127c82 */ /* 0x000fe20008000000 */
[----:B--2---:R-:W-:-:S03]  /*0c40*/  ULEA UR41, UR50, UR41, 0x18 ;  /* 0x0000002932297291 */ /* 0x004fc6000f8ec0ff */
[----:B------:R-:W1:Y:S01]  /*0c50*/  S2UR UR37, SR_CTAID.Z ;  /* 0x00000000002579c3 */ /* 0x000e620000002700 */
[----:B---3--:R-:W-:Y:S01]  /*0c60*/  UIADD3 UR4, UP2, UPT, UR12, 0x1c0, URZ ;  /* 0x000001c00c047890 */ /* 0x008fe2000ff5e0ff */
[----:B------:R-:W-:Y:S01]  /*0c70*/  UMOV UR19, URZ ;  /* 0x000000ff00137c82 */ /* 0x000fe20008000000 */
[----:B-----5:R-:W-:-:S03]  /*0c80*/  UIADD3 UR10, UP1, UPT, UR16, 0x140, URZ ;  /* 0x00000140100a7890 */ /* 0x020fc6000ff3e0ff */
[----:B------:R-:W2:Y:S01]  /*0c90*/  SYNCS.PHASECHK.TRANS64.TRYWAIT P0, [UR41+0x10], R3 ;  /* 0x00001003ff0075a7 */ /* 0x000ea20008001129 */
[----:B------:R-:W-:Y:S01]  /*0ca0*/  UIADD3 UR14, UP0, UPT, UR22, 0x140, URZ ;  /* 0x00000140160e7890 */ /* 0x000fe2000ff1e0ff */
[----:B-12-4-:R-:W-:Y:S11]  /*0cb0*/  @!P0 BRA `(.L_x_14) ;  /* 0x0000008c002c8947 */ /* 0x016ff60003800000 */
.L_x_77:
[----:B------:R-:W-:Y:S01]  /*0cc0*/  ELECT P0, URZ, PT ;  /* 0x0000000000ff782f */ /* 0x000fe20003800000 */
[----:B------:R-:W-:Y:S02]  /*0cd0*/  USHF.L.U32 UR43, UR43, 0x7, URZ ;  /* 0x000000072b2b7899 */ /* 0x000fe400080006ff */
[----:B------:R-:W-:Y:S02]  /*0ce0*/  UIADD3.X UR7, UPT, UPT, URZ, UR9, URZ, UP3, !UPT ;  /* 0x00000009ff077290 */ /* 0x000fe40009ffe4ff */
[----:B------:R-:W-:Y:S02]  /*0cf0*/  UIADD3 UR40, UPT, UPT, UR41, 0x10400, URZ ;  /* 0x0001040029287890 */ /* 0x000fe4000fffe0ff */
[----:B------:R-:W-:Y:S02]  /*0d00*/  UIADD3.X UR5, UPT, UPT, URZ, UR13, URZ, UP2, !UPT ;  /* 0x0000000dff057290 */ /* 0x000fe400097fe4ff */
[----:B------:R-:W-:Y:S02]  /*0d10*/  UIADD3 UR32, UPT, UPT, UR41, 0x14400, URZ ;  /* 0x0001440029207890 */ /* 0x000fe4000fffe0ff */
[----:B------:R-:W-:-:S02]  /*0d20*/  UIADD3.X UR11, UPT, UPT, URZ, UR17, URZ, UP1, !UPT ;  /* 0x00000011ff0b7290 */ /* 0x000fc40008ffe4ff */
[----:B-1----:R-:W-:Y:S01]  /*0d30*/  @P0 MOV R2, 0x10000 ;  /* 0x0001000000020802 */ /* 0x002fe20000000f00 */
[----:B------:R-:W-:Y:S02]  /*0d40*/  UIADD3 UR16, UPT, UPT, UR41, 0x400, URZ ;  /* 0x0000040029107890 */ /* 0x000fe4000fffe0ff */
[----:B------:R-:W-:Y:S01]  /*0d50*/  UIADD3.X UR15, UPT, UPT, URZ, UR23, URZ, UP0, !UPT ;  /* 0x00000017ff0f7290 */ /* 0x000fe200087fe4ff */
[----:B------:R1:W-:Y:S01]  /*0d60*/  @P0 SYNCS.ARRIVE.TRANS64 RZ, [UR41], R2 ;  /* 0x00000002ffff09a7 */ /* 0x0003e20008000029 */
[----:B------:R-:W-:Y:S01]  /*0d70*/  UIADD3 UR8, UPT, UPT, UR41, 0x4400, URZ ;  /* 0x0000440029087890 */ /* 0x000fe2000fffe0ff */
[----:B------:R-:W-:Y:S01]  /*0d80*/  UMOV UR44, UR36 ;  /* 0x00000024002c7c82 */ /* 0x000fe20008000000 */
[----:B------:R-:W-:Y:S01]  /*0d90*/  UMOV UR45, UR37 ;  /* 0x00000025002d7c82 */ /* 0x000fe20008000000 */
[----:B------:R-:W-:Y:S01]  /*0da0*/  UMOV UR33, UR41 ;  /* 0x0000002900217c82 */ /* 0x000fe20008000000 */
[----:B------:R-:W-:Y:S01]  /*0db0*/  UMOV UR35, UR43 ;  /* 0x0000002b00237c82 */ /* 0x000fe20008000000 */
[----:B------:R-:W-:Y:S01]  /*0dc0*/  UMOV UR20, UR36 ;  /* 0x0000002400147c82 */ /* 0x000fe20008000000 */
[----:B------:R-:W-:Y:S01]  /*0dd0*/  UMOV UR21, UR37 ;  /* 0x0000002500157c82 */ /* 0x000fe20008000000 */
[----:B------:R-:W-:Y:S01]  /*0de0*/  UMOV UR17, UR41 ;  /* 0x0000002900117c82 */ /* 0x000fe20008000000 */
[----:B------:R-:W-:Y:S01]  /*0df0*/  UTMALDG.4D [UR40], [UR6], desc[URZ] ;  /* 0x0000ff28060075b4 */ /* 0x000fe20008019000 */
[----:B------:R-:W-:Y:S01]  /*0e00*/  UMOV UR12, UR36 ;  /* 0x00000024000c7c82 */ /* 0x000fe20008000000 */
[----:B------:R-:W-:Y:S01]  /*0e10*/  UMOV UR13, UR37 ;  /* 0x00000025000d7c82 */ /* 0x000fe20008000000 */
[----:B------:R-:W-:Y:S01]  /*0e20*/  UMOV UR9, UR41 ;  /* 0x0000002900097c82 */ /* 0x000fe20008000000 */
[----:B------:R-:W2:Y:S01]  /*0e30*/  LDCU.64 UR46, c[0x0][0x3a8] ;  /* 0x00007500ff2e77ac */ /* 0x000ea20008000a00 */
[----:B------:R-:W-:Y:S01]  /*0e40*/  UTMALDG.4D [UR32], [UR4], desc[URZ] ;  /* 0x0000ff20040075b4 */ /* 0x000fe20008019000 */
[----:B------:R3:W-:Y:S02]  /*0e50*/  UTMALDG.4D [UR16], [UR10], desc[URZ] ;  /* 0x0000ff100a0075b4 */ /* 0x0007e40008019000 */
[----:B---3--:R-:W-:Y:S01]  /*0e60*/  UMOV UR10, 0x40 ;  /* 0x00000040000a7882 */ /* 0x008fe20000000000 */
[----:B------:R-:W-:-:S02]  /*0e70*/  UMOV UR11, URZ ;  /* 0x000000ff000b7c82 */ /* 0x000fc40008000000 */
[----:B------:R3:W-:Y:S01]  /*0e80*/  UTMALDG.4D [UR8], [UR14], desc[URZ] ;  /* 0x0000ff080e0075b4 */ /* 0x0007e20008019000 */
[----:B------:R-:W4:Y:S01]  /*0e90*/  SYNCS.PHASECHK.TRANS64.TRYWAIT P0, [UR41+0x40], R3 ;  /* 0x00004003ff0075a7 */ /* 0x000f220008001129 */
[----:B---3--:R-:W3:Y:S02]  /*0ea0*/  LDCU.128 UR8, c[0x0][0x3c0] ;  /* 0x00007800ff0877ac */ /* 0x008ee40008000c00 */
[----:B---3--:R-:W-:-:S04]  /*0eb0*/  UIMAD.WIDE.U32 UR4, UR36, UR8, URZ ;  /* 0x00000008240472a5 */ /* 0x008fc8000f8e00ff */
[----:B------:R-:W-:Y:S01]  /*0ec0*/  UIMAD UR6, UR36, UR9, UR5 ;  /* 0x00000009240672a4 */ /* 0x000fe2000f8e0205 */
[----:B-12-4-:R-:W-:Y:S11]  /*0ed0*/  @!P0 BRA `(.L_x_15) ;  /* 0x0000008800c48947 */ /* 0x016ff60003800000 */
.L_x_79:
[----:B------:R-:W-:Y:S01]  /*0ee0*/  UMOV UR5, UR6 ;  /* 0x0000000600057c82 */ /* 0x000fe20008000000 */
[----:B------:R-:W-:Y:S01]  /*0ef0*/  ELECT P0, URZ, PT ;  /* 0x0000000000ff782f */ /* 0x000fe20003800000 */
[----:B------:R-:W-:Y:S02]  /*0f00*/  UIMAD.WIDE.U32 UR4, UR37, UR10, UR4 ;  /* 0x0000000a250472a5 */ /* 0x000fe4000f8e0004 */
[----:B------:R-:W-:Y:S02]  /*0f10*/  UIADD3 UR7, UPT, UPT, UR41, 0x30, URZ ;  /* 0x0000003029077890 */ /* 0x000fe4000fffe0ff */
[----:B------:R-:W-:Y:S02]  /*0f20*/  UIMAD UR11, UR37, UR11, UR5 ;  /* 0x0000000b250b72a4 */ /* 0x000fe4000f8e0205 */
[----:B------:R-:W-:Y:S02]  /*0f30*/  UIADD3 UR5, UPT, UPT, UR41, 0x30400, URZ ;  /* 0x0003040029057890 */ /* 0x000fe4000fffe0ff */
[----:B------:R-:W-:-:S02]  /*0f40*/  ULEA UR46, UP0, UR4, UR46, 0x2 ;  /* 0x0000002e042e7291 */ /* 0x000fc4000f8010ff */
[----:B------:R-:W-:Y:S02]  /*0f50*/  UPRMT UR6, UR50, 0x654, UR5 ;  /* 0x0000065432067896 */ /* 0x000fe40008000005 */
[----:B-1----:R-:W-:Y:S01]  /*0f60*/  @P0 MOV R2, 0x200 ;  /* 0x0000020000020802 */ /* 0x002fe20000000f00 */
[----:B------:R-:W-:Y:S01]  /*0f70*/  ULEA.HI.X UR47, UR4, UR47, UR11, 0x2, UP0 ;  /* 0x0000002f042f7291 */ /* 0x000fe200080f140b */
[----:B------:R-:W1:Y:S02]  /*0f80*/  LDCU.64 UR8, c[0x0][0x348] ;  /* 0x00006900ff0877ac */ /* 0x000e640008000a00 */
[----:B------:R2:W-:Y:S01]  /*0f90*/  @P0 SYNCS.ARRIVE.TRANS64 RZ, [UR41+0x30], R2 ;  /* 0x00003002ffff09a7 */ /* 0x0005e20008000029 */
[----:B------:R-:W-:Y:S01]  /*0fa0*/  UMOV UR4, 0x20 ;  /* 0x0000002000047882 */ /* 0x000fe20000000000 */
[----:B------:R-:W3:Y:S04]  /*0fb0*/  LDCU.64 UR12, c[0x0][0x348] ;  /* 0x00006900ff0c77ac */ /* 0x000ee80008000a00 */
[----:B------:R1:W-:Y:S01]  /*0fc0*/  UBLKCP.S.G [UR6], [UR46], UR4 ;  /* 0x000000062e0073ba */ /* 0x0003e20008000204 */
[----:B------:R-:W4:Y:S01]  /*0fd0*/  LDCU.64 UR16, c[0x0][0x348] ;  /* 0x00006900ff1077ac */ /* 0x000f220008000a00 */
[----:B------:R-:W5:Y:S01]  /*0fe0*/  LDCU.64 UR22, c[0x0][0x348] ;  /* 0x00006900ff1677ac */ /* 0x000f620008000a00 */
[----:B------:R-:W2:Y:S01]  /*0ff0*/  SYNCS.PHASECHK.TRANS64.TRYWAIT P0, [UR41+0x28], R3 ;  /* 0x00002803ff0075a7 */ /* 0x000ea20008001129 */
[----:B------:R-:W-:Y:S01]  /*1000*/  UMOV UR34, URZ ;  /* 0x000000ff00227c82 */ /* 0x000fe20008000000 */
[----:B------:R-:W-:Y:S01]  /*1010*/  UMOV UR26, 0x40 ;  /* 0x00000040001a7882 */ /* 0x000fe20000000000 */
[----:B------:R-:W-:Y:S01]  /*1020*/  UMOV UR18, URZ ;  /* 0x000000ff00127c82 */ /* 0x000fe20008000000 */
[----:B------:R-:W-:Y:S01]  /*1030*/  UMOV UR19, URZ ;  /* 0x000000ff00137c82 */ /* 0x000fe20008000000 */
[----:B------:R-:W-:Y:S01]  /*1040*/  UMOV UR28, UR36 ;  /* 0x00000024001c7c82 */ /* 0x000fe20008000000 */
[----:B----4-:R-:W-:-:S02]  /*1050*/  UIADD3 UR10, UP1, UPT, UR16, 0x2c0, URZ ;  /* 0x000002c0100a7890 */ /* 0x010fc4000ff3e0ff */
[----:B-----5:R-:W-:Y:S02]  /*1060*/  UIADD3 UR14, UP0, UPT, UR22, 0x2c0, URZ ;  /* 0x000002c0160e7890 */ /* 0x020fe4000ff1e0ff */
[----:B-1----:R-:W-:Y:S02]  /*1070*/  UIADD3 UR4, UP3, UPT, UR8, 0x240, URZ ;  /* 0x0000024008047890 */ /* 0x002fe4000ff7e0ff */
[----:B---3--:R-:W-:Y:S01]  /*1080*/  UIADD3 UR6, UP2, UPT, UR12, 0x240, URZ ;  /* 0x000002400c067890 */ /* 0x008fe2000ff5e0ff */
[----:B--2---:R-:W-:Y:S11]  /*1090*/  @!P0 BRA `(.L_x_16) ;  /* 0x0000008800748947 */ /* 0x004ff60003800000 */
.L_x_81:
[----:B------:R-:W-:Y:S01]  /*10a0*/  ELECT P0, URZ, PT ;  /* 0x0000000000ff782f */ /* 0x000fe20003800000 */
[----:B------:R-:W-:Y:S02]  /*10b0*/  UIADD3.X UR5, UPT, UPT, URZ, UR9, URZ, UP3, !UPT ;  /* 0x00000009ff057290 */ /* 0x000fe40009ffe4ff */
[----:B------:R-:W-:Y:S02]  /*10c0*/  UIADD3 UR32, UPT, UPT, UR41, 0x18400, URZ ;  /* 0x0001840029207890 */ /* 0x000fe4000fffe0ff */
[----:B------:R-:W-:Y:S02]  /*10d0*/  UIADD3 UR33, UPT, UPT, UR41, 0x20, URZ ;  /* 0x0000002029217890 */ /* 0x000fe4000fffe0ff */
[----:B------:R-:W-:Y:S02]  /*10e0*/  UIADD3.X UR7, UPT, UPT, URZ, UR13, URZ, UP2, !UPT ;  /* 0x0000000dff077290 */ /* 0x000fe400097fe4ff */
[----:B------:R-:W-:Y:S02]  /*10f0*/  UIADD3.X UR11, UPT, UPT, URZ, UR17, URZ, UP1, !UPT ;  /* 0x00000011ff0b7290 */ /* 0x000fe40008ffe4ff */
[----:B------:R-:W-:-:S02]  /*1100*/  UIADD3 UR24, UPT, UPT, UR41, 0x1c400, URZ ;  /* 0x0001c40029187890 */ /* 0x000fc4000fffe0ff */
[----:B-1----:R-:W-:Y:S01]  /*1110*/  @P0 MOV R2, 0x10000 ;  /* 0x0001000000020802 */ /* 0x002fe20000000f00 */
[----:B------:R-:W-:Y:S01]  /*1120*/  UIADD3 UR25, UPT, UPT, UR41, 0x20, URZ ;  /* 0x0000002029197890 */ /* 0x000fe2000fffe0ff */
[----:B------:R-:W-:Y:S01]  /*1130*/  UMOV UR35, UR43 ;  /* 0x0000002b00237c82 */ /* 0x000fe20008000000 */
[----:B------:R-:W-:Y:S01]  /*1140*/  UIADD3 UR16, UPT, UPT, UR41, 0x20400, URZ ;  /* 0x0002040029107890 */ /* 0x000fe2000fffe0ff */
[----:B------:R1:W-:Y:S01]  /*1150*/  @P0 SYNCS.ARRIVE.TRANS64 RZ, [UR41+0x20], R2 ;  /* 0x00002002ffff09a7 */ /* 0x0003e20008000029 */
[----:B------:R-:W-:Y:S01]  /*1160*/  UIADD3 UR17, UPT, UPT, UR41, 0x20, URZ ;  /* 0x0000002029117890 */ /* 0x000fe2000fffe0ff */
[----:B------:R2:W-:Y:S01]  /*1170*/  UTMALDG.4D [UR32], [UR4], desc[URZ] ;  /* 0x0000ff20040075b4 */ /* 0x0005e20008019000 */
[----:B------:R-:W-:Y:S02]  /*1180*/  UIADD3 UR8, UPT, UPT, UR41, 0x24400, URZ ;  /* 0x0002440029087890 */ /* 0x000fe4000fffe0ff */
[----:B------:R-:W-:Y:S01]  /*1190*/  UIADD3 UR9, UPT, UPT, UR41, 0x20, URZ ;  /* 0x0000002029097890 */ /* 0x000fe2000fffe0ff */
[----:B------:R-:W-:Y:S01]  /*11a0*/  UMOV UR29, UR37 ;  /* 0x00000025001d7c82 */ /* 0x000fe20008000000 */
[----:B------:R-:W-:Y:S01]  /*11b0*/  UMOV UR27, UR43 ;  /* 0x0000002b001b7c82 */ /* 0x000fe20008000000 */
[----:B------:R-:W-:Y:S01]  /*11c0*/  UMOV UR20, UR36 ;  /* 0x0000002400147c82 */ /* 0x000fe20008000000 */
[----:B------:R-:W-:Y:S01]  /*11d0*/  UMOV UR21, UR37 ;  /* 0x0000002500157c82 */ /* 0x000fe20008000000 */
[----:B------:R3:W-:Y:S01]  /*11e0*/  UTMALDG.4D [UR24], [UR6], desc[URZ] ;  /* 0x0000ff18060075b4 */ /* 0x0007e20008019000 */
[----:B------:R-:W-:Y:S01]  /*11f0*/  UMOV UR12, UR36 ;  /* 0x00000024000c7c82 */ /* 0x000fe20008000000 */
[----:B------:R-:W-:Y:S01]  /*1200*/  UMOV UR13, UR37 ;  /* 0x00000025000d7c82 */ /* 0x000fe20008000000 */
[----:B------:R4:W-:Y:S01]  /*1210*/  UTMALDG.4D [UR16], [UR10], desc[URZ] ;  /* 0x0000ff100a0075b4 */ /* 0x0009e20008019000 */
[----:B--2---:R-:W-:Y:S01]  /*1220*/  UIADD3.X UR5, UPT, UPT, URZ, UR23, URZ, UP0, !UPT ;  /* 0x00000017ff057290 */ /* 0x004fe200087fe4ff */
[----:B------:R-:W-:Y:S01]  /*1230*/  UMOV UR4, UR14 ;  /* 0x0000000e00047c82 */ /* 0x000fe20008000000 */
[----:B---3--:R-:W2:Y:S01]  /*1240*/  LDCU.64 UR6, c[0x0][0x3e8] ;  /* 0x00007d00ff0677ac */ /* 0x008ea20008000a00 */
[----:B----4-:R-:W-:Y:S01]  /*1250*/  UMOV UR10, 0x40 ;  /* 0x00000040000a7882 */ /* 0x010fe20000000000 */
[----:B------:R-:W-:-:S05]  /*1260*/  UMOV UR11, URZ ;  /* 0x000000ff000b7c82 */ /* 0x000fca0008000000 */
[----:B------:R3:W-:Y:S01]  /*1270*/  UTMALDG.4D [UR8], [UR4], desc[URZ] ;  /* 0x0000ff08040075b4 */ /* 0x0007e20008019000 */
[----:B------:R-:W4:Y:S01]  /*1280*/  SYNCS.PHASECHK.TRANS64.TRYWAIT P0, [UR41+0x58], R3 ;  /* 0x00005803ff0075a7 */ /* 0x000f220008001129 */
[----:B---3--:R-:W3:Y:S01]  /*1290*/  LDCU.64 UR8, c[0x0][0x3f0] ;  /* 0x00007e00ff0877ac */ /* 0x008ee20008000a00 */
[----:B------:R-:W5:Y:S01]  /*12a0*/  LDCU.64 UR10, c[0x0][0x3d0] ;  /* 0x00007a00ff0a77ac */ /* 0x000f620008000a00 */
[----:B--2---:R-:W-:Y:S01]  /*12b0*/  UIMAD.WIDE.U32 UR4, UR36, UR6, URZ ;  /* 0x00000006240472a5 */ /* 0x004fe2000f8e00ff */
[----:B------:R-:W2:Y:S03]  /*12c0*/  LDCU UR12, c[0x0][0x380] ;  /* 0x00007000ff0c77ac */ /* 0x000ea60008000800 */
[----:B------:R-:W-:-:S04]  /*12d0*/  UIMAD UR5, UR36, UR7, UR5 ;  /* 0x00000007240572a4 */ /* 0x000fc8000f8e0205 */
[----:B---3--:R-:W-:-:S04]  /*12e0*/  UIMAD.WIDE.U32 UR4, UR37, UR8, UR4 ;  /* 0x00000008250472a5 */ /* 0x008fc8000f8e0004 */
[----:B------:R-:W-:Y:S02]  /*12f0*/  UIMAD UR22, UR37, UR9, UR5 ;  /* 0x00000009251672a4 */ /* 0x000fe4000f8e0205 */
[----:B-----5:R-:W-:Y:S01]  /*1300*/  ULEA UR10, UP0, UR4, UR10, 0x2 ;  /* 0x0000000a040a7291 */ /* 0x020fe2000f8010ff */
[----:B-12-4-:R-:W-:Y:S11]  /*1310*/  @!P0 BRA `(.L_x_17) ;  /* 0x0000008400f48947 */ /* 0x016ff60003800000 */
.L_x_83:
[----:B------:R-:W-:Y:S01]  /*1320*/  ELECT P0, URZ, PT ;  /* 0x0000000000ff782f */ /* 0x000fe20003800000 */
[----:B-1----:R-:W-:Y:S01]  /*1330*/  HFMA2 R5, -RZ, RZ, 0, 5.9604644775390625e-08 ;  /* 0x00000001ff057431 */ /* 0x002fe200000001ff */
[----:B------:R-:W-:Y:S01]  /*1340*/  ULEA.HI.X UR23, UR4, UR11, UR22, 0x2, UP0 ;  /* 0x0000000b04177291 */ /* 0x000fe200080f1416 */
[----:B------:R-:W-:Y:S01]  /*1350*/  IMAD.MOV.U32 R6, RZ, RZ, RZ ;  /* 0x000000ffff067224 */ /* 0x000fe200078e00ff */
[----:B------:R-:W-:Y:S01]  /*1360*/  UIADD3 UR4, UPT, UPT, UR41, 0x30800, URZ ;  /* 0x0003080029047890 */ /* 0x000fe2000fffe0ff */
[----:B------:R-:W-:Y:S01]  /*1370*/  MOV R3, 0x2 ;  /* 0x0000000200037802 */ /* 0x000fe20000000f00 */
[----:B------:R-:W-:Y:S02]  /*1380*/  UIADD3 UR5, UPT, UPT, -UR12, URZ, URZ ;  /* 0x000000ff0c057290 */ /* 0x000fe4000fffe1ff */
[----:B------:R-:W-:Y:S02]  /*1390*/  UPRMT UR8, UR50, 0x654, UR4 ;  /* 0x0000065432087896 */ /* 0x000fe40008000004 */
[----:B------:R-:W-:-:S02]  /*13a0*/  UIADD3 UR7, UPT, UPT, UR12, -0x1, URZ ;  /* 0xffffffff0c077890 */ /* 0x000fc4000fffe0ff */
[----:B------:R-:W-:Y:S01]  /*13b0*/  USHF.R.S32.HI UR4, URZ, 0x1f, UR5 ;  /* 0x0000001fff047899 */ /* 0x000fe20008011405 */
[----:B------:R-:W-:Y:S01]  /*13c0*/  @P0 IMAD.MOV.U32 R2, RZ, RZ, 0x200 ;  /* 0x00000200ff020424 */ /* 0x000fe200078e00ff */
[----:B------:R-:W-:Y:S02]  /*13d0*/  UIADD3 UR9, UPT, UPT, UR41, 0x50, URZ ;  /* 0x0000005029097890 */ /* 0x000fe4000fffe0ff */
[----:B------:R-:W-:Y:S01]  /*13e0*/  USHF.R.S32.HI UR6, URZ, 0x1f, UR7 ;  /* 0x0000001fff067899 */ /* 0x000fe20008011407 */
[----:B------:R1:W-:Y:S01]  /*13f0*/  @P0 SYNCS.ARRIVE.TRANS64 RZ, [UR41+0x50], R2 ;  /* 0x00005002ffff09a7 */ /* 0x0003e20008000029 */
[----:B------:R-:W-:Y:S02]  /*1400*/  ULEA.HI UR4, UR4, -UR12, URZ, 0x7 ;  /* 0x8000000c04047291 */ /* 0x000fe4000f8f38ff */
[----:B------:R-:W-:Y:S02]  /*1410*/  UISETP.GT.AND UP0, UPT, UR12, URZ, UPT ;  /* 0x000000ff0c00728c */ /* 0x000fe4000bf04270 */
[----:B------:R-:W-:-:S02]  /*1420*/  ULEA.HI UR6, UR6, UR7, URZ, 0x7 ;  /* 0x0000000706067291 */ /* 0x000fc4000f8f38ff */
[----:B------:R-:W-:Y:S01]  /*1430*/  USHF.R.S32.HI UR5, URZ, 0x7, UR4 ;  /* 0x00000007ff057899 */ /* 0x000fe20008011404 */
[----:B------:R-:W-:Y:S01]  /*1440*/  UMOV UR11, 0x20 ;  /* 0x00000020000b7882 */ /* 0x000fe20000000000 */
[----:B------:R-:W-:Y:S01]  /*1450*/  UMOV UR22, UR10 ;  /* 0x0000000a00167c82 */ /* 0x000fe20008000000 */
[----:B------:R-:W-:Y:S01]  /*1460*/  ULEA.HI.SX32 UR4, UR6, 0x1, 0x19 ;  /* 0x0000000106047891 */ /* 0x000fe2000f8fcaff */
[----:B------:R1:W-:Y:S01]  /*1470*/  UBLKCP.S.G [UR8], [UR22], UR11 ;  /* 0x00000008160073ba */ /* 0x0003e2000800020b */
[----:B------:R-:W-:-:S07]  /*1480*/  UIADD3 UR5, UPT, UPT, -UR5, URZ, URZ ;  /* 0x000000ff05057290 */ /* 0x000fce000fffe1ff */
[----:B------:R-:W-:Y:S02]  /*1490*/  @!UP0 UMOV UR4, UR5 ;  /* 0x0000000500048c82 */ /* 0x000fe40008000000 */
[----:B------:R-:W-:-:S09]  /*14a0*/  UISETP.GE.AND UP0, UPT, UR4, 0x2, UPT ;  /* 0x000000020400788c */ /* 0x000fd2000bf06270 */
[----:B-1----:R-:W-:Y:S05]  /*14b0*/  BRA.U !UP0, `(.L_x_18) ;  /* 0x0000000508607547 */ /* 0x002fea000b800000 */
[----:B------:R-:W1:Y:S01]  /*14c0*/  LDCU.64 UR6, c[0x0][0x348] ;  /* 0x00006900ff0677ac */ /* 0x000e620008000a00 */
[----:B------:R-:W-:Y:S02]  /*14d0*/  MOV R5, 0x1 ;  /* 0x0000000100057802 */ /* 0x000fe40000000f00 */
[----:B------:R-:W-:Y:S01]  /*14e0*/  MOV R6, RZ ;  /* 0x000000ff00067202 */ /* 0x000fe20000000f00 */
[----:B------:R-:W-:Y:S01]  /*14f0*/  UIADD3 UR48, UPT, UPT, UR41, 0x30800, URZ ;  /* 0x0003080029307890 */ /* 0x000fe2000fffe0ff */
[----:B------:R-:W-:Y:S01]  /*1500*/  MOV R3, 0x200 ;  /* 0x0000020000037802 */ /* 0x000fe20000000f00 */
[----:B------:R-:W-:Y:S02]  /*1510*/  UIADD3 UR14, UPT, UPT, -UR4, URZ, URZ ;  /* 0x000000ff040e7290 */ /* 0x000fe4000fffe1ff */
[----:B------:R-:W-:Y:S01]  /*1520*/  UIADD3 UR49, UPT, UPT, UR41, 0x50, URZ ;  /* 0x0000005029317890 */ /* 0x000fe2000fffe0ff */
[----:B------:R-:W-:Y:S01]  /*1530*/  UMOV UR4, 0x1 ;  /* 0x0000000100047882 */ /* 0x000fe20000000000 */
[----:B------:R-:W-:-:S02]  /*1540*/  UIADD3 UR16, UPT, UPT, UR41, 0x20400, URZ ;  /* 0x0002040029107890 */ /* 0x000fc4000fffe0ff */
[----:B------:R-:W-:Y:S02]  /*1550*/  UIADD3 UR17, UPT, UPT, UR41, 0x20, URZ ;  /* 0x0000002029117890 */ /* 0x000fe4000fffe0ff */
[----:B------:R-:W-:Y:S02]  /*1560*/  UIADD3 UR8, UPT, UPT, UR41, 0x24400, URZ ;  /* 0x0002440029087890 */ /* 0x000fe4000fffe0ff */
[----:B------:R-:W-:Y:S02]  /*1570*/  UIADD3 UR9, UPT, UPT, UR41, 0x20, URZ ;  /* 0x0000002029097890 */ /* 0x000fe4000fffe0ff */
[----:B-1----:R-:W-:Y:S02]  /*1580*/  UIADD3 UR44, UP3, UPT, UR6, 0x140, URZ ;  /* 0x00000140062c7890 */ /* 0x002fe4000ff7e0ff */
[----:B------:R-:W-:Y:S02]  /*1590*/  UIADD3 UR42, UP2, UPT, UR6, 0x140, URZ ;  /* 0x00000140062a7890 */ /* 0x000fe4000ff5e0ff */
[----:B------:R-:W-:-:S02]  /*15a0*/  UIADD3 UR38, UP1, UPT, UR6, 0x2c0, URZ ;  /* 0x000002c006267890 */ /* 0x000fc4000ff3e0ff */
[----:B------:R-:W-:Y:S02]  /*15b0*/  UIADD3 UR30, UP0, UPT, UR6, 0x2c0, URZ ;  /* 0x000002c0061e7890 */ /* 0x000fe4000ff1e0ff */
[----:B------:R-:W-:Y:S02]  /*15c0*/  UPRMT UR48, UR50, 0x654, UR48 ;  /* 0x0000065432307896 */ /* 0x000fe40008000030 */
[----:B------:R-:W-:Y:S02]  /*15d0*/  UIADD3.X UR45, UPT, UPT, URZ, UR7, URZ, UP3, !UPT ;  /* 0x00000007ff2d7290 */ /* 0x000fe40009ffe4ff */
[----:B------:R-:W-:Y:S02]  /*15e0*/  UIADD3.X UR43, UPT, UPT, URZ, UR7, URZ, UP2, !UPT ;  /* 0x00000007ff2b7290 */ /* 0x000fe400097fe4ff */
[----:B------:R-:W-:Y:S02]  /*15f0*/  UIADD3.X UR39, UPT, UPT, URZ, UR7, URZ, UP1, !UPT ;  /* 0x00000007ff277290 */ /* 0x000fe40008ffe4ff */
[----:B------:R-:W-:Y:S01]  /*1600*/  UIADD3.X UR31, UPT, UPT, URZ, UR7, URZ, UP0, !UPT ;  /* 0x00000007ff1f7290 */ /* 0x000fe200087fe4ff */
[----:B------:R-:W-:Y:S01]  /*1610*/  UMOV UR35, URZ ;  /* 0x000000ff00237c82 */ /* 0x000fe20008000000 */
[----:B------:R-:W-:Y:S01]  /*1620*/  UMOV UR34, URZ ;  /* 0x000000ff00227c82 */ /* 0x000fe20008000000 */
[----:B------:R-:W-:Y:S01]  /*1630*/  UMOV UR26, 0x40 ;  /* 0x00000040001a7882 */ /* 0x000fe20000000000 */
[----:B------:R-:W-:Y:S01]  /*1640*/  UMOV UR18, URZ ;  /* 0x000000ff00127c82 */ /* 0x000fe20008000000 */
[----:B------:R-:W-:-:S07]  /*1650*/  UMOV UR10, 0x40 ;  /* 0x00000040000a7882 */ /* 0x000fce0000000000 */
.L_x_23:
[----:B------:R-:W-:Y:S01]  /*1660*/  ULEA UR33, UR4, UR41, 0x3 ;  /* 0x0000002904217291 */ /* 0x000fe2000f8e18ff */
[----:B------:R-:W-:-:S08]  /*1670*/  SHF.L.U32 R4, R5, 0x1f, RZ ;  /* 0x0000001f05047819 */ /* 0x000fd000000006ff */
[----:B-1----:R-:W1:Y:S02]  /*1680*/  SYNCS.PHASECHK.TRANS64.TRYWAIT P0, [UR33+0x10], R4 ;  /* 0x00001004ff0075a7 */ /* 0x002e640008001121 */
[----:B-12---:R-:W-:Y:S05]  /*1690*/  @!P0 BRA `(.L_x_19) ;  /* 0x0000008400348947 */ /* 0x006fea0003800000 */
.L_x_85:
[----:B------:R-:W-:Y:S01]  /*16a0*/  ELECT P0, URZ, PT ;  /* 0x0000000000ff782f */ /* 0x000fe20003800000 */
[----:B------:R-:W-:Y:S02]  /*16b0*/  ULEA UR32, UR4, UR41, 0xf ;  /* 0x0000002904207291 */ /* 0x000fe4000f8e78ff */
[----:B------:R-:W-:Y:S02]  /*16c0*/  ULEA UR24, UR4, UR41, 0xf ;  /* 0x0000002904187291 */ /* 0x000fe4000f8e78ff */
[----:B------:R-:W-:Y:S02]  /*16d0*/  UIADD3 UR35, UPT, UPT, UR35, 0x80, URZ ;  /* 0x0000008023237890 */ /* 0x000fe4000fffe0ff */
[----:B------:R-:W-:Y:S02]  /*16e0*/  UIADD3 UR32, UPT, UPT, UR32, 0x400, URZ ;  /* 0x0000040020207890 */ /* 0x000fe4000fffe0ff */
[----:B------:R-:W-:Y:S01]  /*16f0*/  UIADD3 UR24, UPT, UPT, UR24, 0x4400, URZ ;  /* 0x0000440018187890 */ /* 0x000fe2000fffe0ff */
[----:B------:R-:W-:-:S03]  /*1700*/  UMOV UR28, UR36 ;  /* 0x00000024001c7c82 */ /* 0x000fc60008000000 */
[----:B-1----:R-:W-:Y:S01]  /*1710*/  @P0 MOV R2, 0x8000 ;  /* 0x0000800000020802 */ /* 0x002fe20000000f00 */
[----:B------:R-:W-:Y:S01]  /*1720*/  UMOV UR29, UR37 ;  /* 0x00000025001d7c82 */ /* 0x000fe20008000000 */
[----:B------:R-:W-:Y:S01]  /*1730*/  UMOV UR25, UR33 ;  /* 0x0000002100197c82 */ /* 0x000fe20008000000 */
[----:B------:R-:W-:Y:S01]  /*1740*/  UMOV UR27, UR35 ;  /* 0x00000023001b7c82 */ /* 0x000fe20008000000 */
[----:B------:R1:W-:Y:S01]  /*1750*/  @P0 SYNCS.ARRIVE.TRANS64 RZ, [UR33], R2 ;  /* 0x00000002ffff09a7 */ /* 0x0003e20008000021 */
[----:B------:R1:W-:Y:S01]  /*1760*/  UTMALDG.4D [UR32], [UR44], desc[URZ] ;  /* 0x0000ff202c0075b4 */ /* 0x0003e20008019000 */
[----:B------:R1:W-:Y:S01]  /*1770*/  UTMALDG.4D [UR24], [UR42], desc[URZ] ;  /* 0x0000ff182a0075b4 */ /* 0x0003e20008019000 */
[----:B------:R-:W2:Y:S02]  /*1780*/  SYNCS.PHASECHK.TRANS64.TRYWAIT P0, [UR33+0x40], R4 ;  /* 0x00004004ff0075a7 */ /* 0x000ea40008001121 */
[----:B-12---:R-:W-:Y:S05]  /*1790*/  @!P0 BRA `(.L_x_20) ;  /* 0x0000008400148947 */ /* 0x006fea0003800000 */
.L_x_87:
[----:B------:R-:W-:Y:S02]  /*17a0*/  ELECT P0, URZ, PT ;  /* 0x0000000000ff782f */ /* 0x000fe40003800000 */
[----:B------:R-:W-:Y:S01]  /*17b0*/  SHF.L.U32 R4, R6, 0x1f, RZ ;  /* 0x0000001f06047819 */ /* 0x000fe200000006ff */
[----:B------:R-:W-:Y:S02]  /*17c0*/  ULEA UR5, UR4, UR41, 0x9 ;  /* 0x0000002904057291 */ /* 0x000fe4000f8e48ff */
[----:B------:R-:W-:Y:S02]  /*17d0*/  UIMAD.WIDE UR6, UR35, 0x4, UR46 ;  /* 0x00000004230678a5 */ /* 0x000fe4000f8e022e */
[----:B------:R-:W-:Y:S02]  /*17e0*/  UIADD3 UR5, UPT, UPT, UR5, 0x30400, URZ ;  /* 0x0003040005057890 */ /* 0x000fe4000fffe0ff */
[----:B------:R-:W-:Y:S02]  /*17f0*/  UIADD3 UR13, UPT, UPT, UR33, 0x30, URZ ;  /* 0x00000030210d7890 */ /* 0x000fe4000fffe0ff */
[----:B------:R-:W-:-:S02]  /*1800*/  UPRMT UR12, UR50, 0x654, UR5 ;  /* 0x00000654320c7896 */ /* 0x000fc40008000005 */
[----:B-1----:R-:W-:Y:S01]  /*1810*/  @P0 IMAD.MOV.U32 R2, RZ, RZ, 0x200 ;  /* 0x00000200ff020424 */ /* 0x002fe200078e00ff */
[----:B------:R-:W-:-:S03]  /*1820*/  UMOV UR5, 0x20 ;  /* 0x0000002000057882 */ /* 0x000fc60000000000 */
[----:B------:R1:W-:Y:S03]  /*1830*/  @P0 SYNCS.ARRIVE.TRANS64 RZ, [UR33+0x30], R2 ;  /* 0x00003002ffff09a7 */ /* 0x0003e60008000021 */
[----:B------:R1:W-:Y:S01]  /*1840*/  UBLKCP.S.G [UR12], [UR6], UR5 ;  /* 0x0000000c060073ba */ /* 0x0003e20008000205 */
[----:B------:R-:W2:Y:S02]  /*1850*/  SYNCS.PHASECHK.TRANS64.TRYWAIT P0, [UR41+0x28], R4 ;  /* 0x00002804ff0075a7 */ /* 0x000ea40008001129 */
[----:B-12---:R-:W-:Y:S05]  /*1860*/  @!P0 BRA `(.L_x_21) ;  /* 0x0000008400008947 */ /* 0x006fea0003800000 */
.L_x_89:
[----:B------:R-:W-:Y:S01]  /*1870*/  ELECT P0, URZ, PT ;  /* 0x0000000000ff782f */ /* 0x000fe20003800000 */
[----:B------:R-:W-:Y:S01]  /*1880*/  UMOV UR20, UR36 ;  /* 0x0000002400147c82 */ /* 0x000fe20008000000 */
[----:B------:R-:W-:Y:S01]  /*1890*/  UMOV UR21, UR37 ;  /* 0x0000002500157c82 */ /* 0x000fe20008000000 */
[----:B------:R-:W-:Y:S01]  /*18a0*/  UMOV UR19, UR35 ;  /* 0x0000002300137c82 */ /* 0x000fe20008000000 */
[----:B------:R-:W-:Y:S01]  /*18b0*/  UMOV UR12, UR36 ;  /* 0x00000024000c7c82 */ /* 0x000fe20008000000 */
[----:B------:R-:W-:Y:S01]  /*18c0*/  UMOV UR13, UR37 ;  /* 0x00000025000d7c82 */ /* 0x000fe20008000000 */
[----:B------:R-:W-:Y:S01]  /*18d0*/  UMOV UR11, UR35 ;  /* 0x00000023000b7c82 */ /* 0x000fe20008000000 */
[----:B------:R-:W-:Y:S02]  /*18e0*/  UIADD3 UR4, UPT, UPT, UR4, 0x1, URZ ;  /* 0x0000000104047890 */ /* 0x000fe4000fffe0ff */
[----:B------:R-:W-:Y:S02]  /*18f0*/  UIADD3 UR14, UPT, UPT, UR14, 0x1, URZ ;  /* 0x000000010e0e7890 */ /* 0x000fe4000fffe0ff */
[----:B------:R-:W-:-:S02]  /*1900*/  UISETP.NE.AND UP0, UPT, UR4, 0x2, UPT ;  /* 0x000000020400788c */ /* 0x000fc4000bf05270 */
[----:B-1----:R-:W-:Y:S02]  /*1910*/  @P0 IMAD.MOV.U32 R2, RZ, RZ, 0x8000 ;  /* 0x00008000ff020424 */ /* 0x002fe400078e00ff */
[----:B------:R-:W-:Y:S02]  /*1920*/  USEL UR5, URZ, 0x1, UP0 ;  /* 0x00000001ff057887 */ /* 0x000fe40008000000 */
[----:B------:R1:W-:Y:S01]  /*1930*/  @P0 SYNCS.ARRIVE.TRANS64 RZ, [UR41+0x20], R2 ;  /* 0x00002002ffff09a7 */ /* 0x0003e20008000029 */
[----:B------:R1:W-:Y:S01]  /*1940*/  UTMALDG.4D [UR16], [UR38], desc[URZ] ;  /* 0x0000ff10260075b4 */ /* 0x0003e20008019000 */
[----:B------:R-:W-:Y:S02]  /*1950*/  USEL UR4, UR4, URZ, UP0 ;  /* 0x000000ff04047287 */ /* 0x000fe40008000000 */
[----:B------:R-:W-:Y:S01]  /*1960*/  UISETP.NE.AND UP0, UPT, UR14, -0x1, UPT ;  /* 0xffffffff0e00788c */ /* 0x000fe2000bf05270 */
[----:B------:R-:W-:Y:S01]  /*1970*/  LOP3.LUT R5, R5, UR5, RZ, 0x3c, !PT ;  /* 0x0000000505057c12 */ /* 0x000fe2000f8e3cff */
[----:B------:R1:W-:Y:S01]  /*1980*/  UTMALDG.4D [UR8], [UR30], desc[URZ] ;  /* 0x0000ff081e0075b4 */ /* 0x0003e20008019000 */
[----:B------:R-:W2:Y:S02]  /*1990*/  SYNCS.PHASECHK.TRANS64.TRYWAIT P0, [UR41+0x58], R4 ;  /* 0x00005804ff0075a7 */ /* 0x000ea40008001129 */
[----:B-12---:R-:W-:Y:S06]  /*19a0*/  @!P0 BRA `(.L_x_22) ;  /* 0x0000008000d08947 */ /* 0x006fec0003800000 */
.L_x_91:
[----:B------:R-:W-:Y:S02]  /*19b0*/  ELECT P0, URZ, PT ;  /* 0x0000000000ff782f */ /* 0x000fe40003800000 */
[----:B------:R-:W-:Y:S01]  /*19c0*/  LOP3.LUT R6, R6, 0x1, RZ, 0x3c, !PT ;  /* 0x0000000106067812 */ /* 0x000fe200078e3cff */
[----:B------:R-:W-:Y:S01]  /*19d0*/  UIMAD.WIDE UR6, UR35, 0x4, UR22 ;  /* 0x00000004230678a5 */ /* 0x000fe2000f8e0216 */
[----:B------:R-:W-:-:S09]  /*19e0*/  UMOV UR5, 0x20 ;  /* 0x0000002000057882 */ /* 0x000fd20000000000 */
[----:B------:R2:W-:Y:S01]  /*19f0*/  @P0 SYNCS.ARRIVE.TRANS64 RZ, [UR41+0x50], R3 ;  /* 0x00005003ffff09a7 */ /* 0x0005e20008000029 */
[----:B------:R2:W-:Y:S01]  /*1a00*/  UBLKCP.S.G [UR48], [UR6], UR5 ;  /* 0x00000030060073ba */ /* 0x0005e20008000205 */
[----:B------:R-:W-:Y:S05]  /*1a10*/  BRA.U UP0, `(.L_x_23) ;  /* 0xfffffffd00107547 */ /* 0x000fea000b83ffff */
[----:B------:R-:W-:-:S06]  /*1a20*/  UIADD3 UR4, UPT, UPT, UR4, 0x1, URZ ;  /* 0x0000000104047890 */ /* 0x000fcc000fffe0ff */
[----:B--2---:R-:W-:-:S07]  /*1a30*/  MOV R3, UR4 ;  /* 0x0000000400037c02 */ /* 0x004fce0008000f00 */
.L_x_18:
[----:B------:R-:W-:-:S04]  /*1a40*/  ISETP.NE.AND P0, PT, R3, 0x2, PT ;  /* 0x000000020300780c */ /* 0x000fc80003f05270 */
[----:B-1----:R-:W-:Y:S02]  /*1a50*/  SEL R2, RZ, 0x1, P0 ;  /* 0x00000001ff027807 */ /* 0x002fe40000000000 */
[----:B------:R-:W-:Y:S02]  /*1a60*/  SEL R3, R3, RZ, P0 ;  /* 0x000000ff03037207 */ /* 0x000fe40000000000 */
[----:B------:R-:W-:Y:S02]  /*1a70*/  LOP3.LUT R5, R5, R2, RZ, 0x3c, !PT ;  /* 0x0000000205057212 */ /* 0x000fe400078e3cff */
[----:B------:R-:W-:-:S03]  /*1a80*/  LEA R3, R3, UR41, 0x3 ;  /* 0x0000002903037c11 */ /* 0x000fc6000f8e18ff */
[----:B------:R-:W-:-:S04]  /*1a90*/  IMAD.U32 R4, R5, -0x80000000, RZ ;  /* 0x8000000005047824 */ /* 0x000fc800078e00ff */
[----:B------:R-:W1:Y:S02]  /*1aa0*/  SYNCS.PHASECHK.TRANS64.TRYWAIT P0, [R3+URZ+0x10], R4 ;  /* 0x00001004030075a7 */ /* 0x000e6400080011ff */
[----:B-1----:R-:W-:Y:S05]  /*1ab0*/  @!P0 BRA `(.L_x_24) ;  /* 0x0000008000ac8947 */ /* 0x002fea0003800000 */
.L_x_93:
[----:B------:R-:W-:-:S13]  /*1ac0*/  ELECT P0, URZ, PT ;  /* 0x0000000000ff782f */ /* 0x000fda0003800000 */
[----:B------:R-:W-:-:S04]  /*1ad0*/  @P0 MOV R2, 0x8000 ;  /* 0x0000800000020802 */ /* 0x000fc80000000f00 */
[----:B------:R2:W-:Y:S01]  /*1ae0*/  @P0 SYNCS.ARRIVE.TRANS64 RZ, [R3+URZ], R2 ;  /* 0x0000000203ff09a7 */ /* 0x0005e200080000ff */
[----:B------:R-:W3:Y:S02]  /*1af0*/  SYNCS.PHASECHK.TRANS64.TRYWAIT P0, [R3+URZ+0x40], R4 ;  /* 0x00004004030075a7 */ /* 0x000ee400080011ff */
[----:B--23--:R-:W-:Y:S05]  /*1b00*/  @!P0 BRA `(.L_x_25) ;  /* 0x0000008000b08947 */ /* 0x00cfea0003800000 */
.L_x_95:
[----:B------:R-:W-:Y:S02]  /*1b10*/  ELECT P0, URZ, PT ;  /* 0x0000000000ff782f */ /* 0x000fe40003800000 */
[----:B------:R-:W-:-:S11]  /*1b20*/  SHF.L.U32 R6, R6, 0x1f, RZ ;  /* 0x0000001f06067819 */ /* 0x000fd600000006ff */
[----:B------:R-:W-:-:S04]  /*1b30*/  @P0 IMAD.MOV.U32 R2, RZ, RZ, 0x200 ;  /* 0x00000200ff020424 */ /* 0x000fc800078e00ff */
[----:B------:R2:W-:Y:S01]  /*1b40*/  @P0 SYNCS.ARRIVE.TRANS64 RZ, [R3+URZ+0x30], R2 ;  /* 0x0000300203ff09a7 */ /* 0x0005e200080000ff */
[----:B------:R-:W3:Y:S02]  /*1b50*/  SYNCS.PHASECHK.TRANS64.TRYWAIT P0, [UR41+0x28], R6 ;  /* 0x00002806ff0075a7 */ /* 0x000ee40008001129 */
[----:B--23--:R-:W-:Y:S05]  /*1b60*/  @!P0 BRA `(.L_x_26) ;  /* 0x0000008000b08947 */ /* 0x00cfea0003800000 */
.L_x_97:
[----:B------:R-:W-:-:S13]  /*1b70*/  ELECT P0, URZ, PT ;  /* 0x0000000000ff782f */ /* 0x000fda0003800000 */
[----:B------:R-:W-:-:S04]  /*1b80*/  @P0 MOV R2, 0x8000 ;  /* 0x0000800000020802 */ /* 0x000fc80000000f00 */
[----:B------:R2:W-:Y:S01]  /*1b90*/  @P0 SYNCS.ARRIVE.TRANS64 RZ, [UR41+0x20], R2 ;  /* 0x00002002ffff09a7 */ /* 0x0005e20008000029 */
[----:B------:R-:W3:Y:S02]  /*1ba0*/  SYNCS.PHASECHK.TRANS64.TRYWAIT P0, [UR41+0x58], R6 ;  /* 0x00005806ff0075a7 */ /* 0x000ee40008001129 */
[----:B--23--:R-:W-:Y:S05]  /*1bb0*/  @!P0 BRA `(.L_x_27) ;  /* 0x0000008000b88947 */ /* 0x00cfea0003800000 */
.L_x_99:
[----:B------:R-:W-:-:S13]  /*1bc0*/  ELECT P0, URZ, PT ;  /* 0x0000000000ff782f */ /* 0x000fda0003800000 */
[----:B------:R-:W-:Y:S05]  /*1bd0*/  @!P0 BRA `(.L_x_13) ;  /* 0x0000000000088947 */ /* 0x000fea0003800000 */
[----:B-1----:R-:W-:-:S04]  /*1be0*/  HFMA2 R2, -RZ, RZ, 0, 3.0517578125e-05 ;  /* 0x00000200ff027431 */ /* 0x002fc800000001ff */
[----:B------:R2:W-:Y:S03]  /*1bf0*/  SYNCS.ARRIVE.TRANS64 RZ, [UR41+0x50], R2 ;  /* 0x00005002ffff79a7 */ /* 0x0005e60008000029 */
.L_x_13:
[----:B------:R-:W-:Y:S05]  /*1c00*/  BSYNC.RECONVERGENT B0 ;  /* 0x0000000000007941 */ /* 0x000fea0003800200 */
.L_x_12:
[----:B------:R-:W-:-:S13]  /*1c10*/  R2UR UR4, R0 ;  /* 0x00000000000472ca */ /* 0x000fda00000e0000 */
[----:B------:R-:W-:-:S09]  /*1c20*/  UISETP.NE.AND UP0, UPT, UR4, 0xc, UPT ;  /* 0x0000000c0400788c */ /* 0x000fd2000bf05270 */
[----:B------:R-:W-:Y:S05]  /*1c30*/  BRA.U UP0, `(.L_x_11) ;  /* 0x0000004100107547 */ /* 0x000fea000b800000 */
[----:B------:R-:W-:-:S08]  /*1c40*/  NOP ;  /* 0x0000000000007918 */ /* 0x000fd00000000000 */
[----:B------:R-:W3:-:S00]  /*1c50*/  USETMAXREG.DEALLOC.CTAPOOL 0x58 ;  /* 0x00000058000079c8 */ /* 0x000ec000080e0500 */
[----:B------:R-:W4:Y:S01]  /*1c60*/  S2UR UR11, SR_CgaCtaId ;  /* 0x00000000000b79c3 */ /* 0x000f220000008800 */
[----:B------:R-:W-:Y:S01]  /*1c70*/  NOP ;  /* 0x0000000000007918 */ /* 0x000fe20000000000 */
[----:B------:R-:W-:Y:S02]  /*1c80*/  UMOV UR4, 0x40 ;  /* 0x0000004000047882 */ /* 0x000fe40000000000 */
[----:B----4-:R-:W-:-:S09]  /*1c90*/  ULEA UR4, UR11, UR4, 0x18 ;  /* 0x000000040b047291 */ /* 0x010fd2000f8ec0ff */
[----:B-123--:R-:W1:Y:S01]  /*1ca0*/  LDS.U8 R2, [UR4] ;  /* 0x00000004ff027984 */ /* 0x00ee620008000000 */
[----:B------:R-:W-:Y:S02]  /*1cb0*/  UMOV UR4, 0x400 ;  /* 0x0000040000047882 */ /* 0x000fe40000000000 */
[----:B------:R-:W-:Y:S01]  /*1cc0*/  ULEA UR9, UR11, UR4, 0x18 ;  /* 0x000000040b097291 */ /* 0x000fe2000f8ec0ff */
[----:B-1----:R-:W-:-:S13]  /*1cd0*/  ISETP.NE.AND P0, PT, R2, RZ, PT ;  /* 0x000000ff0200720c */ /* 0x002fda0003f05270 */
[----:B------:R-:W-:Y:S05]  /*1ce0*/  @P0 BRA `(.L_x_28) ;  /* 0x00000000007c0947 */ /* 0x000fea0003800000 */
[----:B------:R-:W-:-:S13]  /*1cf0*/  ELECT P0, URZ, PT ;  /* 0x0000000000ff782f */ /* 0x000fda0003800000 */
[----:B------:R-:W-:Y:S05]  /*1d00*/  @!P0 BRA `(.L_x_29) ;  /* 0x0000000000848947 */ /* 0x000fea0003800000 */
[----:B------:R-:W-:Y:S01]  /*1d10*/  UMOV UR4, 0x10 ;  /* 0x0000001000047882 */ /* 0x000fe20000000000 */
[----:B------:R-:W-:-:S04]  /*1d20*/  IMAD.MOV.U32 R3, RZ, RZ, 0xffff ;  /* 0x0000ffffff037424 */ /* 0x000fc800078e00ff */
[----:B------:R-:W-:Y:S04]  /*1d30*/  DEPBAR.LE SB1, 0x36 ;  /* 0x00009d800000791a */ /* 0x000fe80000000000 */
[----:B------:R-:W1:Y:S02]  /*1d40*/  UTCATOMSWS.FIND_AND_SET.ALIGN UP0, UR4, UR4 ;  /* 0x00000004000475e3 */ /* 0x000e640008000800 */
[----:B-1----:R-:W-:Y:S01]  /*1d50*/  PLOP3.LUT P0, PT, PT, PT, UP0, 0x80, 0x8 ;  /* 0x000000000008781c */ /* 0x002fe20003f0f008 */
[----:B------:R-:W-:-:S03]  /*1d60*/  IMAD.U32 R4, RZ, RZ, UR4 ;  /* 0x00000004ff047e24 */ /* 0x000fc6000f8e00ff */
[----:B------:R-:W-:-:S04]  /*1d70*/  SEL R2, RZ, 0xffffffff, !P0 ;  /* 0xffffffffff027807 */ /* 0x000fc80004000000 */
[----:B------:R-:W-:Y:S01]  /*1d80*/  ISETP.NE.AND P0, PT, R2, RZ, PT ;  /* 0x000000ff0200720c */ /* 0x000fe20003f05270 */
[----:B------:R-:W-:-:S12]  /*1d90*/  IMAD.MOV.U32 R2, RZ, RZ, 0x1 ;  /* 0x00000001ff027424 */ /* 0x000fd800078e00ff */
[----:B------:R-:W-:Y:S05]  /*1da0*/  @P0 BRA `(.L_x_30) ;  /* 0x0000000000240947 */ /* 0x000fea0003800000 */
.L_x_31:
[----:B------:R-:W-:Y:S05]  /*1db0*/  NANOSLEEP 0x64 ;  /* 0x000000640000795d */ /* 0x000fea0003800000 */
[----:B------:R-:W-:-:S05]  /*1dc0*/  UMOV UR4, 0x10 ;  /* 0x0000001000047882 */ /* 0x000fca0000000000 */
[----:B------:R-:W-:Y:S04]  /*1dd0*/  DEPBAR.LE SB1, 0x36 ;  /* 0x00009d800000791a */ /* 0x000fe80000000000 */
[----:B------:R-:W1:Y:S02]  /*1de0*/  UTCATOMSWS.FIND_AND_SET.ALIGN UP0, UR4, UR4 ;  /* 0x00000004000475e3 */ /* 0x000e640008000800 */
[----:B-1----:R-:W-:-:S04]  /*1df0*/  PLOP3.LUT P0, PT, PT, PT, UP0, 0x80, 0x8 ;  /* 0x000000000008781c */ /* 0x002fc80003f0f008 */
[----:B------:R-:W-:-:S04]  /*1e00*/  SEL R4, RZ, 0xffffffff, !P0 ;  /* 0xffffffffff047807 */ /* 0x000fc80004000000 */
[----:B------:R-:W-:Y:S01]  /*1e10*/  ISETP.NE.AND P0, PT, R4, RZ, PT ;  /* 0x000000ff0400720c */ /* 0x000fe20003f05270 */
[----:B------:R-:W-:-:S12]  /*1e20*/  IMAD.U32 R4, RZ, RZ, UR4 ;  /* 0x00000004ff047e24 */ /* 0x000fd8000f8e00ff */
[----:B------:R-:W-:Y:S05]  /*1e30*/  @!P0 BRA `(.L_x_31) ;  /* 0xfffffffc00dc8947 */ /* 0x000fea000383ffff */
.L_x_30:
[C---:B------:R-:W-:Y:S01]  /*1e40*/  VIADD R5, R4.reuse, 0x10 ;  /* 0x0000001004057836 */ /* 0x040fe20000000000 */
[----:B------:R-:W-:Y:S01]  /*1e50*/  UMOV UR4, 0x50 ;  /* 0x0000005000047882 */ /* 0x000fe20000000000 */
[----:B------:R-:W-:Y:S01]  /*1e60*/  SHF.L.U32 R3, R3, R4, RZ ;  /* 0x0000000403037219 */ /* 0x000fe200000006ff */
[----:B------:R-:W-:Y:S01]  /*1e70*/  ULEA UR4, UR11, UR4, 0x18 ;  /* 0x000000040b047291 */ /* 0x000fe2000f8ec0ff */
[----:B------:R-:W-:Y:S01]  /*1e80*/  IMAD.SHL.U32 R4, R4, 0x20, RZ ;  /* 0x0000002004047824 */ /* 0x000fe200078e00ff */
[----:B------:R-:W-:-:S04]  /*1e90*/  SHF.L.U32 R2, R2, R5, RZ ;  /* 0x0000000502027219 */ /* 0x000fc800000006ff */
[----:B------:R-:W-:-:S05]  /*1ea0*/  LOP3.LUT R2, R2, R3, RZ, 0xfc, !PT ;  /* 0x0000000302027212 */ /* 0x000fca00078efcff */
[----:B------:R1:W-:Y:S04]  /*1eb0*/  ATOMS.OR RZ, [UR4], R2 ;  /* 0x00000002ffff798c */ /* 0x0003e8000b000004 */
[----:B------:R1:W-:Y:S01]  /*1ec0*/  STS [UR9+0xe0], R4 ;  /* 0x0000e004ff007988 */ /* 0x0003e20008000809 */
[----:B------:R-:W-:Y:S05]  /*1ed0*/  BRA `(.L_x_29) ;  /* 0x0000000000107947 */ /* 0x000fea0003800000 */
.L_x_28:
[----:B------:R-:W-:-:S05]  /*1ee0*/  MOV R2, 0xffffffff ;  /* 0xffffffff00027802 */ /* 0x000fca0000000f00 */
[----:B------:R1:W-:Y:S02]  /*1ef0*/  STS [UR9+0xe0], R2 ;  /* 0x0000e002ff007988 */ /* 0x0003e40008000809 */
[----:B-1----:R-:W-:Y:S02]  /*1f00*/  MOV R2, 0x1f20 ;  /* 0x00001f2000027802 */ /* 0x002fe40000000f00 */
[----:B------:R-:W-:Y:S05]  /*1f10*/  CALL.REL.NOINC `($__internal_1_$__cuda_sm10x_tcgen05_guardrail_trap_phase_invalid_during_alloc) ;  /* 0x0000008800807944 */ /* 0x000fea0003c00000 */
.L_x_29:
[----:B------:R-:W-:Y:S05]  /*1f20*/  WARPSYNC.ALL ;  /* 0x0000000000007948 */ /* 0x000fea0003800000 */
[----:B------:R-:W-:Y:S01]  /*1f30*/  NOP ;  /* 0x0000000000007918 */ /* 0x000fe20000000000 */
[----:B------:R-:W2:Y:S08]  /*1f40*/  S2UR UR4, SR_CgaCtaId ;  /* 0x00000000000479c3 */ /* 0x000eb00000008800 */
[----:B------:R-:W-:Y:S01]  /*1f50*/  BAR.SYNC.DEFER_BLOCKING 0x5, 0x1a0 ;  /* 0x0146800000007b1d */ /* 0x000fe20000010000 */
[----:B------:R-:W-:-:S05]  /*1f60*/  HFMA2 R6, -RZ, RZ, -0.0 , 0 ;  /* 0x80000000ff067431 */ /* 0x000fca00000001ff */
[----:B------:R-:W-:Y:S01]  /*1f70*/  UMOV UR16, 0x400 ;  /* 0x0000040000107882 */ /* 0x000fe20000000000 */
[----:B------:R-:W3:Y:S01]  /*1f80*/  LDCU UR10, c[0x0][0x380] ;  /* 0x00007000ff0a77ac */ /* 0x000ee20008000800 */
[----:B------:R-:W-:Y:S01]  /*1f90*/  UMOV UR39, 0x40004040 ;  /* 0x4000404000277882 */ /* 0x000fe20000000000 */
[----:B------:R-:W-:Y:S01]  /*1fa0*/  UMOV UR37, 0x40004040 ;  /* 0x4000404000257882 */ /* 0x000fe20000000000 */
[----:B--2---:R-:W-:Y:S02]  /*1fb0*/  ULEA UR16, UR4, UR16, 0x18 ;  /* 0x0000001004107291 */ /* 0x004fe4000f8ec0ff */
[----:B---3--:R-:W-:Y:S02]  /*1fc0*/  UIADD3 UR8, UPT, UPT, UR10, -0x1, URZ ;  /* 0xffffffff0a087890 */ /* 0x008fe4000fffe0ff */
[----:B------:R-:W-:Y:S02]  /*1fd0*/  UIADD3 UR5, UPT, UPT, UR16, 0x10400, URZ ;  /* 0x0001040010057890 */ /* 0x000fe4000fffe0ff */
[----:B------:R-:W-:-:S02]  /*1fe0*/  UIADD3 UR4, UPT, UPT, UR16, 0x18400, URZ ;  /* 0x0001840010047890 */ /* 0x000fc4000fffe0ff */
[----:B------:R-:W-:Y:S01]  /*1ff0*/  UIADD3 UR6, UPT, UPT, UR16, 0x20400, URZ ;  /* 0x0002040010067890 */ /* 0x000fe2000fffe0ff */
[----:B------:R-:W-:Y:S01]  /*2000*/  LDS R24, [UR16+0xe0] ;  /* 0x0000e010ff187984 */ /* 0x000fe20008000800 */
[----:B------:R-:W2:Y:S01]  /*2010*/  SYNCS.PHASECHK.TRANS64.TRYWAIT P0, [UR16], RZ ;  /* 0x000000ffff0075a7 */ /* 0x000ea20008001110 */
[----:B------:R-:W-:Y:S02]  /*2020*/  USHF.R.U32.HI UR7, URZ, 0x4, UR5 ;  /* 0x00000004ff077899 */ /* 0x000fe40008011605 */
[----:B------:R-:W-:Y:S02]  /*2030*/  USHF.R.U32.HI UR5, URZ, 0x4, UR4 ;  /* 0x00000004ff057899 */ /* 0x000fe40008011604 */
[----:B------:R-:W-:Y:S02]  /*2040*/  USHF.R.U32.HI UR4, URZ, 0x4, UR6 ;  /* 0x00000004ff047899 */ /* 0x000fe40008011606 */
[----:B------:R-:W-:Y:S02]  /*2050*/  ULOP3.LUT UR5, UR5, 0x3fc0, URZ, 0xc0, !UPT ;  /* 0x00003fc005057892 */ /* 0x000fe4000f8ec0ff */
[----:B------:R-:W-:-:S02]  /*2060*/  ULOP3.LUT UR4, UR4, 0x3fc0, URZ, 0xc0, !UPT ;  /* 0x00003fc004047892 */ /* 0x000fc4000f8ec0ff */
[----:B------:R-:W-:Y:S02]  /*2070*/  ULOP3.LUT UR36, UR7, 0x3fc0, URZ, 0xc0, !UPT ;  /* 0x00003fc007247892 */ /* 0x000fe4000f8ec0ff */
[----:B------:R-:W-:Y:S02]  /*2080*/  ULOP3.LUT UR6, UR5, 0x10000, URZ, 0xfc, !UPT ;  /* 0x0001000005067892 */ /* 0x000fe4000f8efcff */
[----:B------:R-:W-:Y:S02]  /*2090*/  ULOP3.LUT UR5, UR4, 0x10000, URZ, 0xfc, !UPT ;  /* 0x0001000004057892 */ /* 0x000fe4000f8efcff */
[----:B------:R-:W-:Y:S02]  /*20a0*/  ULOP3.LUT UR7, UR36, 0x10000, URZ, 0xfc, !UPT ;  /* 0x0001000024077892 */ /* 0x000fe4000f8efcff */
[----:B------:R-:W-:Y:S01]  /*20b0*/  ULOP3.LUT UR4, UR4, 0x4000000, URZ, 0xfc, !UPT ;  /* 0x0400000004047892 */ /* 0x000fe2000f8efcff */
[----:B-1----:R-:W-:Y:S01]  /*20c0*/  IMAD.U32 R4, RZ, RZ, UR6 ;  /* 0x00000006ff047e24 */ /* 0x002fe2000f8e00ff */
[----:B------:R-:W-:Y:S01]  /*20d0*/  MOV R3, UR5 ;  /* 0x0000000500037c02 */ /* 0x000fe20008000f00 */
[----:B------:R-:W-:Y:S01]  /*20e0*/  UIADD3 UR6, UPT, UPT, -UR10, URZ, URZ ;  /* 0x000000ff0a067290 */ /* 0x000fe2000fffe1ff */
[----:B------:R-:W-:Y:S01]  /*20f0*/  IMAD.U32 R5, RZ, RZ, UR7 ;  /* 0x00000007ff057e24 */ /* 0x000fe2000f8e00ff */
[----:B------:R-:W-:Y:S01]  /*2100*/  UIADD3 UR5, UPT, UPT, UR16, 0x28400, URZ ;  /* 0x0002840010057890 */ /* 0x000fe2000fffe0ff */
[----:B------:R-:W-:Y:S01]  /*2110*/  IMAD.U32 R2, RZ, RZ, UR4 ;  /* 0x00000004ff027e24 */ /* 0x000fe2000f8e00ff */
[----:B------:R-:W1:Y:S01]  /*2120*/  SHFL.IDX PT, R4, R4, RZ, 0x1f ;  /* 0x00001fff04047589 */ /* 0x000e6200000e0000 */
[----:B------:R-:W-:-:S02]  /*2130*/  USHF.R.S32.HI UR4, URZ, 0x1f, UR8 ;  /* 0x0000001fff047899 */ /* 0x000fc40008011408 */
[----:B------:R-:W-:Y:S01]  /*2140*/  USHF.R.S32.HI UR6, URZ, 0x1f, UR6 ;  /* 0x0000001fff067899 */ /* 0x000fe20008011406 */
[----:B------:R-:W3:Y:S01]  /*2150*/  SHFL.IDX PT, R5, R5, RZ, 0x1f ;  /* 0x00001fff05057589 */ /* 0x000ee200000e0000 */
[----:B------:R-:W-:Y:S02]  /*2160*/  UISETP.GT.AND UP0, UPT, UR10, URZ, UPT ;  /* 0x000000ff0a00728c */ /* 0x000fe4000bf04270 */
[----:B------:R-:W-:Y:S01]  /*2170*/  USHF.R.U32.HI UR7, URZ, 0x4, UR5 ;  /* 0x00000004ff077899 */ /* 0x000fe20008011605 */
[----:B------:R-:W4:Y:S01]  /*2180*/  SHFL.IDX PT, R3, R3, RZ, 0x1f ;  /* 0x00001fff03037589 */ /* 0x000f2200000e0000 */
[----:B------:R-:W-:Y:S02]  /*2190*/  ULEA.HI UR5, UR4, UR8, URZ, 0x7 ;  /* 0x0000000804057291 */ /* 0x000fe4000f8f38ff */
[----:B------:R-:W-:Y:S01]  /*21a0*/  ULEA.HI UR4, UR6, -UR10, URZ, 0x7 ;  /* 0x8000000a06047291 */ /* 0x000fe2000f8f38ff */
[----:B------:R-:W5:Y:S01]  /*21b0*/  SHFL.IDX PT, R2, R2, RZ, 0x1f ;  /* 0x00001fff02027589 */ /* 0x000f6200000e0000 */
[----:B------:R-:W-:-:S02]  /*21c0*/  ULOP3.LUT UR6, UR7, 0x3fc0, URZ, 0xc0, !UPT ;  /* 0x00003fc007067892 */ /* 0x000fc4000f8ec0ff */
[----:B------:R-:W-:Y:S02]  /*21d0*/  USHF.R.S32.HI UR4, URZ, 0x7, UR4 ;  /* 0x00000007ff047899 */ /* 0x000fe40008011404 */
[----:B------:R-:W-:Y:S02]  /*21e0*/  USHF.R.S32.HI UR40, URZ, 0x7, UR5 ;  /* 0x00000007ff287899 */ /* 0x000fe40008011405 */
[----:B------:R-:W-:Y:S02]  /*21f0*/  ULOP3.LUT UR38, UR6, 0x4000000, URZ, 0xfc, !UPT ;  /* 0x0400000006267892 */ /* 0x000fe4000f8efcff */
[----:B------:R-:W-:Y:S02]  /*2200*/  ULOP3.LUT UR36, UR36, 0x4000000, URZ, 0xfc, !UPT ;  /* 0x0400000024247892 */ /* 0x000fe4000f8efcff */
[----:B------:R-:W-:Y:S01]  /*2210*/  @!UP0 ULOP3.LUT UR40, URZ, UR4, URZ, 0x33, !UPT ;  /* 0x00000004ff288292 */ /* 0x000fe2000f8e33ff */
[----:B-1----:R-:W-:Y:S02]  /*2220*/  R2UR UR43, R4 ;  /* 0x00000000042b72ca */ /* 0x002fe400000e0000 */
[----:B---3--:R-:W-:-:S02]  /*2230*/  R2UR UR41, R5 ;  /* 0x00000000052972ca */ /* 0x008fc400000e0000 */
[----:B----4-:R-:W-:Y:S02]  /*2240*/  R2UR UR45, R3 ;  /* 0x00000000032d72ca */ /* 0x010fe400000e0000 */
[----:B-----5:R-:W-:Y:S01]  /*2250*/  R2UR UR47, R2 ;  /* 0x00000000022f72ca */ /* 0x020fe200000e0000 */
[----:B--2---:R-:W-:-:S14]  /*2260*/  @!P0 BRA `(.L_x_32) ;  /* 0x0000007c00288947 */ /* 0x004fdc0003800000 */
.L_x_100:
[----:B------:R-:W2:Y:S01]  /*2270*/  SYNCS.PHASECHK.TRANS64.TRYWAIT P0, [UR16+0x68], R6 ;  /* 0x00006806ff0075a7 */ /* 0x000ea20008001110 */
[----:B------:R-:W-:Y:S02]  /*2280*/  MOV R4, RZ ;  /* 0x000000ff00047202 */ /* 0x000fe40000000f00 */
[----:B-1----:R-:W-:Y:S01]  /*2290*/  CS2R R2, SRZ ;  /* 0x0000000000027805 */ /* 0x002fe2000001ff00 */
[----:B--2---:R-:W-:Y:S06]  /*22a0*/  @!P0 BRA `(.L_x_33) ;  /* 0x0000007c00308947 */ /* 0x004fec0003800000 */
.L_x_102:
[----:B------:R-:W-:Y:S01]  /*22b0*/  UIADD3 UR4, UPT, UPT, UR16, 0x400, URZ ;  /* 0x0000040010047890 */ /* 0x000fe2000fffe0ff */
[----:B------:R-:W-:Y:S01]  /*22c0*/  R2UR UR53, R3 ;  /* 0x00000000033572ca */ /* 0x000fe200000e0000 */
[----:B------:R-:W-:Y:S01]  /*22d0*/  IMAD.MOV.U32 R3, RZ, RZ, RZ ;  /* 0x000000ffff037224 */ /* 0x000fe200078e00ff */
[----:B------:R-:W-:Y:S01]  /*22e0*/  R2UR UR52, R2 ;  /* 0x00000000023472ca */ /* 0x000fe200000e0000 */
[----:B------:R-:W-:Y:S01]  /*22f0*/  USHF.R.U32.HI UR4, URZ, 0x4, UR4 ;  /* 0x00000004ff047899 */ /* 0x000fe20008011604 */
[----:B------:R-:W-:Y:S01]  /*2300*/  R2UR UR54, R4 ;  /* 0x00000000043672ca */ /* 0x000fe200000e0000 */
[----:B------:R-:W-:Y:S01]  /*2310*/  IMAD.MOV.U32 R2, RZ, RZ, RZ ;  /* 0x000000ffff027224 */ /* 0x000fe200078e00ff */
[C---:B------:R-:W-:Y:S01]  /*2320*/  R2UR UR51, R3.reuse ;  /* 0x00000000033372ca */ /* 0x040fe200000e0000 */
[----:B------:R-:W-:Y:S01]  /*2330*/  ULOP3.LUT UR4, UR4, 0x3fc0, URZ, 0xc0, !UPT ;  /* 0x00003fc004047892 */ /* 0x000fe2000f8ec0ff */
[C---:B------:R-:W-:Y:S01]  /*2340*/  R2UR UR50, R3.reuse ;  /* 0x00000000033272ca */ /* 0x040fe200000e0000 */
[----:B------:R-:W-:Y:S01]  /*2350*/  UIADD3 UR34, UPT, UPT, UR41, 0x2, URZ ;  /* 0x0000000229227890 */ /* 0x000fe2000fffe0ff */
[C---:B------:R-:W-:Y:S01]  /*2360*/  R2UR UR46, R2.reuse ;  /* 0x00000000022e72ca */ /* 0x040fe200000e0000 */
[----:B------:R-:W-:Y:S01]  /*2370*/  ULOP3.LUT UR4, UR4, 0x10000, URZ, 0xfc, !UPT ;  /* 0x0001000004047892 */ /* 0x000fe2000f8efcff */
[----:B------:R-:W-:Y:S01]  /*2380*/  R2UR UR44, R3 ;  /* 0x00000000032c72ca */ /* 0x000fe200000e0000 */
[----:B------:R-:W-:Y:S01]  /*2390*/  UIADD3 UR30, UPT, UPT, UR41, 0x4, URZ ;  /* 0x00000004291e7890 */ /* 0x000fe2000fffe0ff */
[----:B------:R-:W-:Y:S01]  /*23a0*/  R2UR UR42, R2 ;  /* 0x00000000022a72ca */ /* 0x000fe200000e0000 */
[----:B------:R-:W-:-:S02]  /*23b0*/  UIADD3 UR32, UPT, UPT, UR4, 0x2, URZ ;  /* 0x0000000204207890 */ /* 0x000fc4000fffe0ff */
[----:B------:R-:W-:Y:S02]  /*23c0*/  UIADD3 UR28, UPT, UPT, UR4, 0x4, URZ ;  /* 0x00000004041c7890 */ /* 0x000fe4000fffe0ff */
[----:B------:R-:W-:Y:S02]  /*23d0*/  UIADD3 UR26, UPT, UPT, UR41, 0x6, URZ ;  /* 0x00000006291a7890 */ /* 0x000fe4000fffe0ff */
[----:B------:R-:W-:Y:S02]  /*23e0*/  UIADD3 UR24, UPT, UPT, UR4, 0x6, URZ ;  /* 0x0000000604187890 */ /* 0x000fe4000fffe0ff */
[----:B------:R-:W-:Y:S02]  /*23f0*/  UIADD3 UR22, UPT, UPT, UR41, 0x400, URZ ;  /* 0x0000040029167890 */ /* 0x000fe4000fffe0ff */
[----:B------:R-:W-:Y:S02]  /*2400*/  UIADD3 UR20, UPT, UPT, UR4, 0x400, URZ ;  /* 0x0000040004147890 */ /* 0x000fe4000fffe0ff */
[----:B------:R-:W-:-:S02]  /*2410*/  UIADD3 UR18, UPT, UPT, UR41, 0x402, URZ ;  /* 0x0000040229127890 */ /* 0x000fc4000fffe0ff */
[----:B------:R-:W-:Y:S02]  /*2420*/  UIADD3 UR14, UPT, UPT, UR4, 0x402, URZ ;  /* 0x00000402040e7890 */ /* 0x000fe4000fffe0ff */
[----:B------:R-:W-:Y:S02]  /*2430*/  UIADD3 UR12, UPT, UPT, UR41, 0x404, URZ ;  /* 0x00000404290c7890 */ /* 0x000fe4000fffe0ff */
[----:B------:R-:W-:Y:S01]  /*2440*/  UIADD3 UR10, UPT, UPT, UR4, 0x404, URZ ;  /* 0x00000404040a7890 */ /* 0x000fe2000fffe0ff */
[----:B------:R-:W-:Y:S01]  /*2450*/  UMOV UR70, 0x0 ;  /* 0x0000000000467882 */ /* 0x000fe20000000000 */
[----:B------:R-:W-:Y:S01]  /*2460*/  UMOV UR71, 0x8200010 ;  /* 0x0820001000477882 */ /* 0x000fe20000000000 */
[----:B------:R-:W-:Y:S01]  /*2470*/  UIADD3 UR8, UPT, UPT, UR41, 0x406, URZ ;  /* 0x0000040629087890 */ /* 0x000fe2000fffe0ff */
[----:B------:R-:W-:Y:S01]  /*2480*/  UMOV UR48, UR41 ;  /* 0x0000002900307c82 */ /* 0x000fe20008000000 */
[----:B------:R-:W-:Y:S01]  /*2490*/  UMOV UR49, 0x40004040 ;  /* 0x4000404000317882 */ /* 0x000fe20000000000 */
[----:B------:R-:W-:Y:S01]  /*24a0*/  UMOV UR5, 0x40004040 ;  /* 0x4000404000057882 */ /* 0x000fe20000000000 */
[----:B------:R-:W-:Y:S01]  /*24b0*/  UIADD3 UR6, UPT, UPT, UR4, 0x406, URZ ;  /* 0x0000040604067890 */ /* 0x000fe2000fffe0ff */
[----:B------:R2:W-:Y:S01]  /*24c0*/  UTCHMMA gdesc[UR48], gdesc[UR4], tmem[UR54], tmem[UR70], idesc[UR71], !UPT ;  /* 0x00ff4604300075ea */ /* 0x0005e2000f800036 */
[----:B------:R-:W-:Y:S01]  /*24d0*/  UMOV UR68, 0x0 ;  /* 0x0000000000447882 */ /* 0x000fe20000000000 */
[----:B------:R-:W-:Y:S01]  /*24e0*/  UMOV UR69, 0x8200010 ;  /* 0x0820001000457882 */ /* 0x000fe20000000000 */
[----:B------:R-:W-:Y:S01]  /*24f0*/  UIADD3 UR17, UPT, UPT, UR16, 0x60, URZ ;  /* 0x0000006010117890 */ /* 0x000fe2000fffe0ff */
[----:B------:R-:W-:Y:S01]  /*2500*/  UMOV UR35, 0x40004040 ;  /* 0x4000404000237882 */ /* 0x000fe20000000000 */
        /* <DEDUP_REMOVED lines=9> */
[----:B------:R2:W-:Y:S01]  /*25a0*/  UTCHMMA gdesc[UR34], gdesc[UR32], tmem[UR53], tmem[UR68], idesc[UR69], UPT ;  /* 0x00ff4420220075ea */ /* 0x0005e2000b800035 */
        /* <DEDUP_REMOVED lines=20> */
[----:B------:R2:W-:Y:S01]  /*26f0*/  UTCHMMA gdesc[UR12], gdesc[UR10], tmem[UR44], tmem[UR58], idesc[UR59], UPT ;  /* 0x00ff3a0a0c0075ea */ /* 0x0005e2000b80002c */
[----:B------:R2:W-:Y:S01]  /*2700*/  UTCHMMA gdesc[UR8], gdesc[UR6], tmem[UR42], tmem[UR56], idesc[UR57], UPT ;  /* 0x00ff3806080075ea */ /* 0x0005e2000b80002a */
[----:B------:R2:W-:Y:S01]  /*2710*/  UTCBAR [UR17], URZ ;  /* 0x000000ff110073e9 */ /* 0x0005e200080000ff */
[----:B------:R-:W3:Y:S02]  /*2720*/  SYNCS.PHASECHK.TRANS64.TRYWAIT P0, [UR16+0x20], RZ ;  /* 0x000020ffff0075a7 */ /* 0x000ee40008001110 */
[----:B--23--:R-:W-:Y:S05]  /*2730*/  @!P0 BRA `(.L_x_34) ;  /* 0x00000078002c8947 */ /* 0x00cfea0003800000 */
.L_x_104:
[----:B------:R-:W3:Y:S02]  /*2740*/  SYNCS.PHASECHK.TRANS64.TRYWAIT P0, [UR16+0x78], R6 ;  /* 0x00007806ff0075a7 */ /* 0x000ee40008001110 */
[----:B---3--:R-:W-:Y:S05]  /*2750*/  @!P0 BRA `(.L_x_35) ;  /* 0x00000078003c8947 */ /* 0x008fea0003800000 */
.L_x_106:
[----:B------:R-:W3:Y:S01]  /*2760*/  SYNCS.PHASECHK.TRANS64.TRYWAIT P0, [UR16+0xb8], R6 ;  /* 0x0000b806ff0075a7 */ /* 0x000ee20008001110 */
[----:B------:R-:W-:Y:S01]  /*2770*/  HFMA2 R3, -RZ, RZ, 0, 1.52587890625e-05 ;  /* 0x00000100ff037431 */ /* 0x000fe200000001ff */
[----:B-12---:R-:W-:Y:S01]  /*2780*/  MOV R2, 0x100 ;  /* 0x0000010000027802 */ /* 0x006fe20000000f00 */
[----:B---3--:R-:W-:Y:S06]  /*2790*/  @!P0 BRA `(.L_x_36) ;  /* 0x00000078004c8947 */ /* 0x008fec0003800000 */
.L_x_108:
[----:B------:R-:W-:Y:S01]  /*27a0*/  R2UR UR54, R3 ;  /* 0x00000000033672ca */ /* 0x000fe200000e0000 */
[----:B------:R-:W-:Y:S01]  /*27b0*/  IMAD.MOV.U32 R3, RZ, RZ, 0x100 ;  /* 0x00000100ff037424 */ /* 0x000fe200078e00ff */
[----:B------:R-:W-:Y:S01]  /*27c0*/  R2UR UR53, R2 ;  /* 0x00000000023572ca */ /* 0x000fe200000e0000 */
[----:B------:R-:W-:Y:S01]  /*27d0*/  IMAD.MOV.U32 R2, RZ, RZ, 0x100 ;  /* 0x00000100ff027424 */ /* 0x000fe200078e00ff */
[----:B------:R-:W-:Y:S01]  /*27e0*/  UIADD3 UR32, UPT, UPT, UR43, 0x2, URZ ;  /* 0x000000022b207890 */ /* 0x000fe2000fffe0ff */
[----:B------:R-:W-:Y:S01]  /*27f0*/  IMAD.MOV.U32 R5, RZ, RZ, RZ ;  /* 0x000000ffff057224 */ /* 0x000fe200078e00ff */
[C---:B------:R-:W-:Y:S01]  /*2800*/  R2UR UR52, R3.reuse ;  /* 0x00000000033472ca */ /* 0x040fe200000e0000 */
[----:B------:R-:W-:Y:S01]  /*2810*/  UIADD3 UR30, UPT, UPT, UR45, 0x2, URZ ;  /* 0x000000022d1e7890 */ /* 0x000fe2000fffe0ff */
[C---:B------:R-:W-:Y:S01]  /*2820*/  R2UR UR51, R2.reuse ;  /* 0x00000000023372ca */ /* 0x040fe200000e0000 */
[----:B------:R-:W-:Y:S01]  /*2830*/  UIADD3 UR28, UPT, UPT, UR43, 0x4, URZ ;  /* 0x000000042b1c7890 */ /* 0x000fe2000fffe0ff */
[C---:B------:R-:W-:Y:S01]  /*2840*/  R2UR UR50, R3.reuse ;  /* 0x00000000033272ca */ /* 0x040fe200000e0000 */
[----:B------:R-:W-:Y:S01]  /*2850*/  UIADD3 UR26, UPT, UPT, UR45, 0x4, URZ ;  /* 0x000000042d1a7890 */ /* 0x000fe2000fffe0ff */
[C---:B------:R-:W-:Y:S01]  /*2860*/  R2UR UR46, R2.reuse ;  /* 0x00000000022e72ca */ /* 0x040fe200000e0000 */
[----:B------:R-:W-:Y:S01]  /*2870*/  UIADD3 UR24, UPT, UPT, UR43, 0x6, URZ ;  /* 0x000000062b187890 */ /* 0x000fe2000fffe0ff */
[----:B------:R-:W-:Y:S01]  /*2880*/  R2UR UR44, R3 ;  /* 0x00000000032c72ca */ /* 0x000fe200000e0000 */
[----:B------:R-:W-:Y:S01]  /*2890*/  UIADD3 UR22, UPT, UPT, UR45, 0x6, URZ ;  /* 0x000000062d167890 */ /* 0x000fe2000fffe0ff */
[----:B------:R-:W-:Y:S01]  /*28a0*/  R2UR UR42, R2 ;  /* 0x00000000022a72ca */ /* 0x000fe200000e0000 */
[----:B------:R-:W-:Y:S01]  /*28b0*/  UIADD3 UR20, UPT, UPT, UR43, 0x400, URZ ;  /* 0x000004002b147890 */ /* 0x000fe2000fffe0ff */
[----:B-1----:R-:W-:Y:S01]  /*28c0*/  IMAD.MOV.U32 R4, RZ, RZ, 0x80 ;  /* 0x00000080ff047424 */ /* 0x002fe200078e00ff */
[----:B------:R-:W-:Y:S01]  /*28d0*/  UIADD3 UR18, UPT, UPT, UR45, 0x400, URZ ;  /* 0x000004002d127890 */ /* 0x000fe2000fffe0ff */
[----:B------:R-:W-:Y:S01]  /*28e0*/  IMAD.MOV.U32 R3, RZ, RZ, 0x8 ;  /* 0x00000008ff037424 */ /* 0x000fe200078e00ff */
[----:B------:R-:W-:Y:S01]  /*28f0*/  UIADD3 UR14, UPT, UPT, UR43, 0x402, URZ ;  /* 0x000004022b0e7890 */ /* 0x000fe2000fffe0ff */
[----:B------:R-:W-:Y:S01]  /*2900*/  IMAD.MOV.U32 R2, RZ, RZ, 0x80 ;  /* 0x00000080ff027424 */ /* 0x000fe200078e00ff */
[----:B------:R-:W-:-:S02]  /*2910*/  UIADD3 UR12, UPT, UPT, UR45, 0x402, URZ ;  /* 0x000004022d0c7890 */ /* 0x000fc4000fffe0ff */
[----:B------:R-:W-:Y:S02]  /*2920*/  UIADD3 UR10, UPT, UPT, UR43, 0x404, URZ ;  /* 0x000004042b0a7890 */ /* 0x000fe4000fffe0ff */
[----:B------:R-:W-:Y:S01]  /*2930*/  UIADD3 UR8, UPT, UPT, UR45, 0x404, URZ ;  /* 0x000004042d087890 */ /* 0x000fe2000fffe0ff */
[----:B------:R-:W-:Y:S01]  /*2940*/  UMOV UR70, 0x0 ;  /* 0x0000000000467882 */ /* 0x000fe20000000000 */
[----:B------:R-:W-:Y:S01]  /*2950*/  UMOV UR71, 0x8200010 ;  /* 0x0820001000477882 */ /* 0x000fe20000000000 */
[----:B------:R-:W-:Y:S01]  /*2960*/  UIADD3 UR6, UPT, UPT, UR43, 0x406, URZ ;  /* 0x000004062b067890 */ /* 0x000fe2000fffe0ff */
[----:B------:R-:W-:Y:S01]  /*2970*/  UMOV UR48, UR43 ;  /* 0x0000002b00307c82 */ /* 0x000fe20008000000 */
[----:B------:R-:W-:Y:S01]  /*2980*/  UMOV UR49, 0x40004040 ;  /* 0x4000404000317882 */ /* 0x000fe20000000000 */
[----:B------:R-:W-:Y:S01]  /*2990*/  UIADD3 UR4, UPT, UPT, UR45, 0x406, URZ ;  /* 0x000004062d047890 */ /* 0x000fe2000fffe0ff */
[----:B------:R-:W-:Y:S01]  /*29a0*/  UMOV UR34, UR45 ;  /* 0x0000002d00227c82 */ /* 0x000fe20008000000 */
[----:B------:R-:W-:Y:S01]  /*29b0*/  UMOV UR35, 0x40004040 ;  /* 0x4000404000237882 */ /* 0x000fe20000000000 */
[----:B------:R-:W-:Y:S01]  /*29c0*/  UMOV UR68, 0x0 ;  /* 0x0000000000447882 */ /* 0x000fe20000000000 */
[----:B------:R-:W-:Y:S01]  /*29d0*/  UMOV UR69, 0x8200010 ;  /* 0x0820001000457882 */ /* 0x000fe20000000000 */
[----:B------:R-:W-:Y:S01]  /*29e0*/  UIADD3 UR17, UPT, UPT, UR16, 0x70, URZ ;  /* 0x0000007010117890 */ /* 0x000fe2000fffe0ff */
[----:B------:R1:W-:Y:S01]  /*29f0*/  UTCHMMA gdesc[UR48], gdesc[UR34], tmem[UR54], tmem[UR70], idesc[UR71], !UPT ;  /* 0x00ff4622300075ea */ /* 0x0003e2000f800036 */
        /* <DEDUP_REMOVED lines=34> */
[----:B------:R-:W2:Y:S02]  /*2c20*/  SYNCS.PHASECHK.TRANS64.TRYWAIT P0, [UR16+0x68], RZ ;  /* 0x000068ffff0075a7 */ /* 0x000ea40008001110 */
[----:B-12---:R-:W-:Y:S05]  /*2c30*/  @!P0 BRA `(.L_x_37) ;  /* 0x0000007400448947 */ /* 0x006fea0003800000 */
.L_x_110:
[----:B------:R-:W-:Y:S01]  /*2c40*/  R2UR UR34, R3 ;  /* 0x00000000032272ca */ /* 0x000fe200000e0000 */
[----:B------:R-:W-:Y:S01]  /*2c50*/  IMAD.MOV.U32 R3, RZ, RZ, 0x18 ;  /* 0x00000018ff037424 */ /* 0x000fe200078e00ff */
        /* <DEDUP_REMOVED lines=13> */
[----:B------:R-:W-:Y:S01]  /*2d30*/  UIADD3 UR18, UPT, UPT, UR47, 0x80, URZ ;  /* 0x000000802f127890 */ /* 0x000fe2000fffe0ff */
[----:B------:R-:W-:Y:S01]  /*2d40*/  R2UR UR31, R2 ;  /* 0x00000000021f72ca */ /* 0x000fe200000e0000 */
[----:B------:R-:W-:Y:S01]  /*2d50*/  UIADD3 UR20, UPT, UPT, UR47, 0x100, URZ ;  /* 0x000001002f147890 */ /* 0x000fe2000fffe0ff */
[----:B------:R-:W-:Y:S01]  /*2d60*/  R2UR UR24, R3 ;  /* 0x00000000031872ca */ /* 0x000fe200000e0000 */
[----:B------:R-:W-:Y:S01]  /*2d70*/  IMAD.MOV.U32 R3, RZ, RZ, 0x38 ;  /* 0x00000038ff037424 */ /* 0x000fe200078e00ff */
[----:B------:R-:W-:Y:S01]  /*2d80*/  R2UR UR28, R5 ;  /* 0x00000000051c72ca */ /* 0x000fe200000e0000 */
[----:B------:R-:W-:Y:S01]  /*2d90*/  UIADD3 UR12, UPT, UPT, UR47, 0x180, URZ ;  /* 0x000001802f0c7890 */ /* 0x000fe2000fffe0ff */
[----:B------:R-:W-:Y:S01]  /*2da0*/  R2UR UR29, R4 ;  /* 0x00000000041d72ca */ /* 0x000fe200000e0000 */
[----:B------:R-:W-:Y:S01]  /*2db0*/  UIADD3 UR10, UPT, UPT, UR47, 0x200, URZ ;  /* 0x000002002f0a7890 */ /* 0x000fe2000fffe0ff */
[C---:B------:R-:W-:Y:S01]  /*2dc0*/  R2UR UR27, R2.reuse ;  /* 0x00000000021b72ca */ /* 0x040fe200000e0000 */
[----:B------:R-:W-:Y:S01]  /*2dd0*/  UIADD3 UR8, UPT, UPT, UR47, 0x280, URZ ;  /* 0x000002802f087890 */ /* 0x000fe2000fffe0ff */
[C---:B------:R-:W-:Y:S01]  /*2de0*/  R2UR UR25, R2.reuse ;  /* 0x00000000021972ca */ /* 0x040fe200000e0000 */
[----:B------:R-:W-:Y:S01]  /*2df0*/  UIADD3 UR6, UPT, UPT, UR47, 0x300, URZ ;  /* 0x000003002f067890 */ /* 0x000fe2000fffe0ff */
[----:B------:R-:W-:Y:S01]  /*2e00*/  R2UR UR22, R3 ;  /* 0x00000000031672ca */ /* 0x000fe200000e0000 */
[----:B------:R-:W-:Y:S01]  /*2e10*/  UMOV UR62, 0x0 ;  /* 0x00000000003e7882 */ /* 0x000fe20000000000 */
[----:B------:R-:W-:Y:S01]  /*2e20*/  R2UR UR23, R2 ;  /* 0x00000000021772ca */ /* 0x000fe200000e0000 */
[----:B------:R-:W-:Y:S01]  /*2e30*/  UMOV UR63, 0x8210010 ;  /* 0x08210010003f7882 */ /* 0x000fe20000000000 */
[----:B------:R-:W-:Y:S01]  /*2e40*/  UIADD3 UR4, UPT, UPT, UR47, 0x380, URZ ;  /* 0x000003802f047890 */ /* 0x000fe2000fffe0ff */
[----:B------:R-:W-:Y:S01]  /*2e50*/  IMAD.MOV.U32 R23, RZ, RZ, RZ ;  /* 0x000000ffff177224 */ /* 0x000fe200078e00ff */
[----:B------:R-:W-:Y:S01]  /*2e60*/  UMOV UR14, UR47 ;  /* 0x0000002f000e7c82 */ /* 0x000fe20008000000 */
[----:B------:R-:W-:Y:S01]  /*2e70*/  UMOV UR15, 0x40004040 ;  /* 0x40004040000f7882 */ /* 0x000fe20000000000 */
[----:B------:R-:W-:Y:S01]  /*2e80*/  UMOV UR60, 0x0 ;  /* 0x00000000003c7882 */ /* 0x000fe20000000000 */
[----:B------:R-:W-:Y:S01]  /*2e90*/  UMOV UR61, 0x8210010 ;  /* 0x08210010003d7882 */ /* 0x000fe20000000000 */
[----:B------:R-:W-:Y:S01]  /*2ea0*/  UIADD3 UR17, UPT, UPT, UR16, 0x28, URZ ;  /* 0x0000002810117890 */ /* 0x000fe2000fffe0ff */
[----:B------:R2:W-:Y:S01]  /*2eb0*/  UTCHMMA tmem[UR42], gdesc[UR14], tmem[UR44], tmem[UR62], idesc[UR63], !UPT ;  /* 0x00ff3e0e2a0079ea */ /* 0x0005e2000f80002c */
[----:B------:R-:W-:Y:S01]  /*2ec0*/  UMOV UR19, 0x40004040 ;  /* 0x4000404000137882 */ /* 0x000fe20000000000 */
[----:B------:R-:W-:Y:S01]  /*2ed0*/  UMOV UR58, 0x0 ;  /* 0x00000000003a7882 */ /* 0x000fe20000000000 */
[----:B------:R-:W-:Y:S01]  /*2ee0*/  UMOV UR59, 0x8210010 ;  /* 0x08210010003b7882 */ /* 0x000fe20000000000 */
[----:B------:R-:W-:Y:S01]  /*2ef0*/  UMOV UR21, 0x40004040 ;  /* 0x4000404000157882 */ /* 0x000fe20000000000 */
[----:B------:R-:W-:Y:S01]  /*2f00*/  UMOV UR56, 0x0 ;  /* 0x0000000000387882 */ /* 0x000fe20000000000 */
[----:B------:R-:W-:Y:S01]  /*2f10*/  UMOV UR57, 0x8210010 ;  /* 0x0821001000397882 */ /* 0x000fe20000000000 */
[----:B------:R-:W-:Y:S01]  /*2f20*/  UMOV UR13, 0x40004040 ;  /* 0x40004040000d7882 */ /* 0x000fe20000000000 */
[----:B------:R3:W-:Y:S01]  /*2f30*/  UTCHMMA tmem[UR34], gdesc[UR18], tmem[UR35], tmem[UR60], idesc[UR61], UPT ;  /* 0x00ff3c12220079ea */ /* 0x0007e2000b800023 */
        /* <DEDUP_REMOVED lines=16> */
[----:B------:R4:W-:Y:S01]  /*3040*/  UTCHMMA tmem[UR24], gdesc[UR6], tmem[UR25], tmem[UR50], idesc[UR51], UPT ;  /* 0x00ff3206180079ea */ /* 0x0009e2000b800019 */
[----:B------:R4:W-:Y:S01]  /*3050*/  UTCHMMA tmem[UR22], gdesc[UR4], tmem[UR23], tmem[UR48], idesc[UR49], UPT ;  /* 0x00ff3004160079ea */ /* 0x0009e2000b800017 */
[----:B------:R4:W-:Y:S01]  /*3060*/  UTCBAR [UR17], URZ ;  /* 0x000000ff110073e9 */ /* 0x0009e200080000ff */
[----:B------:R-:W-:Y:S01]  /*3070*/  UISETP.GE.AND UP0, UPT, UR40, 0x1, UPT ;  /* 0x000000012800788c */ /* 0x000fe2000bf06270 */
[----:B--2---:R-:W-:Y:S01]  /*3080*/  UMOV UR14, URZ ;  /* 0x000000ff000e7c82 */ /* 0x004fe20008000000 */
[----:B---3--:R-:W-:-:S07]  /*3090*/  UMOV UR18, URZ ;  /* 0x000000ff00127c82 */ /* 0x008fce0008000000 */
[----:B------:R-:W-:Y:S05]  /*30a0*/  BRA.U !UP0, `(.L_x_38) ;  /* 0x0000001d08d47547 */ /* 0x000fea000b800000 */
[----:B------:R-:W-:Y:S01]  /*30b0*/  UIADD3 UR19, UPT, UPT, -UR40, URZ, URZ ;  /* 0x000000ff28137290 */ /* 0x000fe2000fffe1ff */
[----:B------:R-:W-:Y:S01]  /*30c0*/  MOV.SPILL R25, UR39 ;  /* 0x0000002700197c02 */ /* 0x000fe20009000f00 */
[----:B----4-:R-:W-:Y:S01]  /*30d0*/  UIADD3 UR4, UPT, UPT, UR38, 0x280, URZ ;  /* 0x0000028026047890 */ /* 0x010fe2000fffe0ff */
[----:B------:R-:W-:Y:S01]  /*30e0*/  MOV.SPILL R19, UR38 ;  /* 0x0000002600137c02 */ /* 0x000fe20009000f00 */
[----:B------:R-:W-:Y:S01]  /*30f0*/  UIADD3 UR18, UPT, UPT, UR38, 0x380, URZ ;  /* 0x0000038026127890 */ /* 0x000fe2000fffe0ff */
[----:B------:R-:W-:Y:S01]  /*3100*/  MOV.SPILL R2, UR21 ;  /* 0x0000001500027c02 */ /* 0x000fe20009000f00 */
[----:B------:R-:W-:Y:S01]  /*3110*/  UMOV UR39, UR11 ;  /* 0x0000000b00277c82 */ /* 0x000fe20008000000 */
[----:B------:R-:W-:Y:S01]  /*3120*/  MOV.SPILL R18, UR19 ;  /* 0x0000001300127c02 */ /* 0x000fe20009000f00 */
[----:B------:R-:W-:Y:S01]  /*3130*/  UIADD3 UR11, UPT, UPT, UR36, 0x380, URZ ;  /* 0x00000380240b7890 */ /* 0x000fe2000fffe0ff */
[----:B------:R-:W-:Y:S01]  /*3140*/  MOV.SPILL R27, UR19 ;  /* 0x00000013001b7c02 */ /* 0x000fe20009000f00 */
[----:B------:R-:W-:Y:S01]  /*3150*/  UMOV UR19, UR5 ;  /* 0x0000000500137c82 */ /* 0x000fe20008000000 */
[----:B------:R-:W-:Y:S01]  /*3160*/  UIADD3 UR5, UPT, UPT, UR36, 0x100, URZ ;  /* 0x0000010024057890 */ /* 0x000fe2000fffe0ff */
[----:B------:R-:W-:Y:S01]  /*3170*/  MOV.SPILL R26, UR18 ;  /* 0x00000012001a7c02 */ /* 0x000fe20009000f00 */
[----:B------:R-:W-:Y:S01]  /*3180*/  UMOV UR18, UR4 ;  /* 0x0000000400127c82 */ /* 0x000fe20008000000 */
[----:B------:R-:W-:Y:S01]  /*3190*/  UIADD3 UR6, UPT, UPT, UR38, 0x200, URZ ;  /* 0x0000020026067890 */ /* 0x000fe2000fffe0ff */
[----:B------:R-:W-:Y:S01]  /*31a0*/  MOV.SPILL R35, UR11 ;  /* 0x0000000b00237c02 */ /* 0x000fe20009000f00 */
[----:B------:R-:W-:Y:S01]  /*31b0*/  UIADD3 UR10, UPT, UPT, UR38, 0x300, URZ ;  /* 0x00000300260a7890 */ /* 0x000fe2000fffe0ff */
[----:B------:R-:W-:Y:S01]  /*31c0*/  MOV.SPILL R29, UR5 ;  /* 0x00000005001d7c02 */ /* 0x000fe20009000f00 */
[----:B------:R-:W-:Y:S01]  /*31d0*/  UIADD3 UR4, UPT, UPT, UR36, 0x80, URZ ;  /* 0x0000008024047890 */ /* 0x000fe2000fffe0ff */
[----:B------:R-:W-:Y:S01]  /*31e0*/  R2UR UR11, R71 ;  /* 0x00000000470b72ca */ /* 0x000fe200000e0000 */
[----:B------:R-:W-:Y:S01]  /*31f0*/  UMOV UR5, UR7 ;  /* 0x0000000700057c82 */ /* 0x000fe20008000000 */
[----:B------:R-:W-:Y:S01]  /*3200*/  UIADD3 UR7, UPT, UPT, UR36, 0x200, URZ ;  /* 0x0000020024077890 */ /* 0x000fe2000fffe0ff */
[----:B------:R-:W-:Y:S01]  /*3210*/  MOV.SPILL R33, UR37 ;  /* 0x0000002500217c02 */ /* 0x000fe20009000f00 */
[----:B------:R-:W-:Y:S01]  /*3220*/  UIADD3 UR20, UPT, UPT, UR38, 0x100, URZ ;  /* 0x0000010026147890 */ /* 0x000fe2000fffe0ff */
[----:B------:R-:W-:Y:S01]  /*3230*/  MOV.SPILL R28, UR4 ;  /* 0x00000004001c7c02 */ /* 0x000fe20009000f00 */
[----:B------:R-:W-:Y:S01]  /*3240*/  UIADD3 UR14, UPT, UPT, UR38, 0x80, URZ ;  /* 0x00000080260e7890 */ /* 0x000fe2000fffe0ff */
[----:B------:R-:W-:Y:S01]  /*3250*/  R2UR.FILL UR21, R2 ;  /* 0x00000000021572ca */ /* 0x000fe200004e0000 */
[----:B------:R-:W-:Y:S01]  /*3260*/  UIADD3 UR8, UPT, UPT, UR38, 0x180, URZ ;  /* 0x0000018026087890 */ /* 0x000fe2000fffe0ff */
[----:B------:R-:W-:Y:S01]  /*3270*/  MOV.SPILL R31, UR7 ;  /* 0x00000007001f7c02 */ /* 0x000fe20009000f00 */
[----:B------:R-:W-:Y:S01]  /*3280*/  UMOV UR4, UR6 ;  /* 0x0000000600047c82 */ /* 0x000fe20008000000 */
[----:B------:R-:W-:Y:S01]  /*3290*/  UMOV UR38, UR10 ;  /* 0x0000000a00267c82 */ /* 0x000fe20008000000 */
[----:B------:R-:W-:Y:S01]  /*32a0*/  UIADD3 UR6, UPT, UPT, UR36, 0x180, URZ ;  /* 0x0000018024067890 */ /* 0x000fe2000fffe0ff */
[----:B------:R-:W-:Y:S01]  /*32b0*/  IMAD.U32 R70, RZ, RZ, UR20 ;  /* 0x00000014ff467e24 */ /* 0x000fe2000f8e00ff */
[----:B------:R-:W-:Y:S01]  /*32c0*/  UIADD3 UR10, UPT, UPT, UR36, 0x300, URZ ;  /* 0x00000300240a7890 */ /* 0x000fe2000fffe0ff */
[----:B------:R-:W-:Y:S01]  /*32d0*/  MOV R64, UR18 ;  /* 0x0000001200407c02 */ /* 0x000fe20008000f00 */
[----:B------:R-:W-:Y:S01]  /*32e0*/  UMOV UR7, UR9 ;  /* 0x0000000900077c82 */ /* 0x000fe20008000000 */
[----:B------:R-:W-:Y:S01]  /*32f0*/  UIADD3 UR9, UPT, UPT, UR36, 0x280, URZ ;  /* 0x0000028024097890 */ /* 0x000fe2000fffe0ff */
[----:B------:R-:W-:Y:S01]  /*3300*/  MOV.SPILL R30, UR6 ;  /* 0x00000006001e7c02 */ /* 0x000fe20009000f00 */
[----:B------:R-:W-:Y:S01]  /*3310*/  UMOV UR6, UR8 ;  /* 0x0000000800067c82 */ /* 0x000fe20008000000 */
[----:B------:R-:W-:Y:S01]  /*3320*/  MOV.SPILL R34, UR10 ;  /* 0x0000000a00227c02 */ /* 0x000fe20009000f00 */
[----:B------:R-:W-:Y:S01]  /*3330*/  UMOV UR37, UR11 ;  /* 0x0000000b00257c82 */ /* 0x000fe20008000000 */
[----:B------:R-:W-:Y:S01]  /*3340*/  R2UR UR10, R70 ;  /* 0x00000000460a72ca */ /* 0x000fe200000e0000 */
[----:B------:R-:W-:Y:S01]  /*3350*/  UMOV UR11, UR15 ;  /* 0x0000000f000b7c82 */ /* 0x000fe20008000000 */
[----:B------:R-:W-:Y:S01]  /*3360*/  UMOV UR8, 0x1 ;  /* 0x0000000100087882 */ /* 0x000fe20000000000 */
[----:B------:R-:W-:Y:S01]  /*3370*/  MOV.SPILL R3, UR9 ;  /* 0x0000000900037c02 */ /* 0x000fe20009000f00 */
[----:B------:R-:W-:Y:S01]  /*3380*/  UIADD3 UR15, UPT, UPT, UR16, 0x60, URZ ;  /* 0x00000060100f7890 */ /* 0x000fe2000fffe0ff */
[----:B------:R-:W-:Y:S01]  /*3390*/  MOV.SPILL R2, UR8 ;  /* 0x0000000800027c02 */ /* 0x000fe20009000f00 */
[----:B------:R-:W-:Y:S01]  /*33a0*/  UIADD3 UR9, UPT, UPT, UR16, 0xb0, URZ ;  /* 0x000000b010097890 */ /* 0x000fe2000fffe0ff */
[----:B------:R-:W-:Y:S01]  /*33b0*/  IMAD.U32 R66, RZ, RZ, UR4 ;  /* 0x00000004ff427e24 */ /* 0x000fe2000f8e00ff */
[----:B------:R-:W-:Y:S01]  /*33c0*/  UIADD3 UR8, UPT, UPT, UR16, 0x88, URZ ;  /* 0x0000008810087890 */ /* 0x000fe2000fffe0ff */
[----:B------:R-:W-:Y:S01]  /*33d0*/  R2UR.FILL UR18, R26 ;  /* 0x000000001a1272ca */ /* 0x000fe200004e0000 */
[----:B------:R-:W-:Y:S01]  /*33e0*/  UMOV UR5, 0x40004040 ;  /* 0x4000404000057882 */ /* 0x000fe20000000000 */
[----:B------:R-:W-:Y:S01]  /*33f0*/  UMOV UR19, 0x40004040 ;  /* 0x4000404000137882 */ /* 0x000fe20000000000 */
[----:B------:R-:W-:Y:S01]  /*3400*/  IMAD.U32 R67, RZ, RZ, UR5 ;  /* 0x00000005ff437e24 */ /* 0x000fe2000f8e00ff */
[----:B------:R-:W-:Y:S01]  /*3410*/  R2UR.FILL UR4, R28 ;  /* 0x000000001c0472ca */ /* 0x000fe200004e0000 */
[----:B------:R-:W-:Y:S01]  /*3420*/  IMAD.U32 R4, RZ, RZ, UR15 ;  /* 0x0000000fff047e24 */ /* 0x000fe2000f8e00ff */
[----:B------:R-:W-:Y:S01]  /*3430*/  R2UR.FILL UR5, R29 ;  /* 0x000000001d0572ca */ /* 0x000fe200004e0000 */
[----:B------:R-:W-:Y:S01]  /*3440*/  IMAD.U32 R65, RZ, RZ, UR19 ;  /* 0x00000013ff417e24 */ /* 0x000fe2000f8e00ff */
[----:B------:R-:W-:Y:S01]  /*3450*/  R2UR.FILL UR19, R27 ;  /* 0x000000001b1372ca */ /* 0x000fe200004e0000 */
[----:B------:R-:W-:Y:S01]  /*3460*/  IMAD.U32 R4, RZ, RZ, UR9 ;  /* 0x00000009ff047e24 */ /* 0x000fe2000f8e00ff */
[----:B------:R-:W-:Y:S01]  /*3470*/  MOV R68, UR6 ;  /* 0x0000000600447c02 */ /* 0x000fe20008000f00 */
[----:B------:R-:W-:Y:S01]  /*3480*/  IMAD.U32 R4, RZ, RZ, UR8 ;  /* 0x00000008ff047e24 */ /* 0x000fe2000f8e00ff */
[----:B------:R-:W-:Y:S01]  /*3490*/  UIADD3 UR8, UPT, UPT, UR16, 0x70, URZ ;  /* 0x0000007010087890 */ /* 0x000fe2000fffe0ff */
[----:B------:R-:W-:Y:S01]  /*34a0*/  R2UR.FILL UR6, R30 ;  /* 0x000000001e0672ca */ /* 0x000fe200004e0000 */
[----:B------:R-:W-:Y:S01]  /*34b0*/  UMOV UR9, 0x40004040 ;  /* 0x4000404000097882 */ /* 0x000fe20000000000 */
[----:B------:R-:W-:Y:S01]  /*34c0*/  UMOV UR7, 0x40004040 ;  /* 0x4000404000077882 */ /* 0x000fe20000000000 */
[----:B------:R-:W-:Y:S01]  /*34d0*/  MOV.SPILL R32, UR36 ;  /* 0x0000002400207c02 */ /* 0x000fe20009000f00 */
[----:B------:R-:W-:Y:S01]  /*34e0*/  UMOV UR36, UR10 ;  /* 0x0000000a00247c82 */ /* 0x000fe20008000000 */
[----:B------:R-:W-:Y:S01]  /*34f0*/  IMAD.U32 R45, RZ, RZ, UR9 ;  /* 0x00000009ff2d7e24 */ /* 0x000fe2000f8e00ff */
[----:B------:R-:W-:Y:S01]  /*3500*/  MOV R41, UR9 ;  /* 0x0000000900297c02 */ /* 0x000fe20008000f00 */
[----:B------:R-:W-:Y:S01]  /*3510*/  IMAD.U32 R39, RZ, RZ, UR9 ;  /* 0x00000009ff277e24 */ /* 0x000fe2000f8e00ff */
[----:B------:R-:W-:Y:S01]  /*3520*/  MOV R37, UR9 ;  /* 0x0000000900257c02 */ /* 0x000fe20008000f00 */
[----:B------:R-:W-:Y:S01]  /*3530*/  IMAD.U32 R69, RZ, RZ, UR7 ;  /* 0x00000007ff457e24 */ /* 0x000fe2000f8e00ff */
[----:B------:R-:W-:Y:S01]  /*3540*/  UMOV UR10, UR14 ;  /* 0x0000000e000a7c82 */ /* 0x000fe20008000000 */
[----:B------:R-:W-:Y:S01]  /*3550*/  R2UR.FILL UR9, R3 ;  /* 0x00000000030972ca */ /* 0x000fe200004e0000 */
[----:B------:R-:W-:Y:S01]  /*3560*/  UMOV UR11, 0x40004040 ;  /* 0x40004040000b7882 */ /* 0x000fe20000000000 */
[----:B------:R-:W-:Y:S01]  /*3570*/  R2UR.FILL UR7, R31 ;  /* 0x000000001f0772ca */ /* 0x000fe200004e0000 */
[----:B------:R-:W-:Y:S01]  /*3580*/  IMAD.U32 R73, RZ, RZ, UR11 ;  /* 0x0000000bff497e24 */ /* 0x000fe2000f8e00ff */
[----:B------:R-:W-:Y:S01]  /*3590*/  MOV R72, UR10 ;  /* 0x0000000a00487c02 */ /* 0x000fe20008000f00 */
[----:B------:R-:W-:Y:S01]  /*35a0*/  UMOV UR37, 0x40004040 ;  /* 0x4000404000257882 */ /* 0x000fe20000000000 */
[----:B------:R-:W-:Y:S01]  /*35b0*/  MOV R4, UR8 ;  /* 0x0000000800047c02 */ /* 0x000fe20008000f00 */
[----:B------:R-:W-:Y:S01]  /*35c0*/  UMOV UR8, UR41 ;  /* 0x0000002900087c82 */ /* 0x000fe20008000000 */
[----:B------:R-:W-:Y:S01]  /*35d0*/  R2UR.FILL UR11, R35 ;  /* 0x00000000230b72ca */ /* 0x000fe200004e0000 */
[----:B------:R-:W-:Y:S01]  /*35e0*/  IMAD.U32 R44, RZ, RZ, UR8 ;  /* 0x00000008ff2c7e24 */ /* 0x000fe2000f8e00ff */
[----:B------:R-:W-:Y:S01]  /*35f0*/  R2UR.FILL UR10, R34 ;  /* 0x00000000220a72ca */ /* 0x000fe200004e0000 */
[----:B------:R-:W-:Y:S01]  /*3600*/  UMOV UR39, 0x40004040 ;  /* 0x4000404000277882 */ /* 0x000fe20000000000 */
[----:B------:R-:W-:Y:S01]  /*3610*/  MOV R60, UR18 ;  /* 0x00000012003c7c02 */ /* 0x000fe20008000f00 */
[----:B------:R-:W-:Y:S01]  /*3620*/  UMOV UR19, 0x40004040 ;  /* 0x4000404000137882 */ /* 0x000fe20000000000 */
[----:B------:R-:W-:Y:S01]  /*3630*/  UMOV UR18, UR4 ;  /* 0x0000000400127c82 */ /* 0x000fe20008000000 */
[----:B------:R-:W-:Y:S01]  /*3640*/  UMOV UR8, UR43 ;  /* 0x0000002b00087c82 */ /* 0x000fe20008000000 */
[----:B------:R-:W-:Y:S01]  /*3650*/  UMOV UR4, UR5 ;  /* 0x0000000500047c82 */ /* 0x000fe20008000000 */
[----:B------:R-:W-:Y:S01]  /*3660*/  IMAD.U32 R70, RZ, RZ, UR36 ;  /* 0x00000024ff467e24 */ /* 0x000fe2000f8e00ff */
[----:B------:R-:W-:Y:S01]  /*3670*/  R2UR.FILL UR36, R32 ;  /* 0x00000000202472ca */ /* 0x000fe200004e0000 */
        /* <DEDUP_REMOVED lines=9> */
[----:B------:R-:W-:Y:S01]  /*3710*/  R2UR.FILL UR19, R18 ;  /* 0x00000000121372ca */ /* 0x000fe200004e0000 */
[----:B------:R-:W-:Y:S01]  /*3720*/  IMAD.U32 R40, RZ, RZ, UR8 ;  /* 0x00000008ff287e24 */ /* 0x000fe2000f8e00ff */
[----:B------:R-:W-:Y:S01]  /*3730*/  UMOV UR8, UR45 ;  /* 0x0000002d00087c82 */ /* 0x000fe20008000000 */
[----:B------:R-:W-:Y:S01]  /*3740*/  UMOV UR4, UR6 ;  /* 0x0000000600047c82 */ /* 0x000fe20008000000 */
[----:B------:R-:W-:Y:S01]  /*3750*/  UIADD3 UR15, UPT, UPT, UR16, 0x28, URZ ;  /* 0x00000028100f7890 */ /* 0x000fe2000fffe0ff */
[----:B------:R-:W-:Y:S01]  /*3760*/  IMAD.U32 R38, RZ, RZ, UR8 ;  /* 0x00000008ff267e24 */ /* 0x000fe2000f8e00ff */
[----:B------:R-:W-:Y:S01]  /*3770*/  UIADD3 UR12, UPT, UPT, UR41, 0x2, URZ ;  /* 0x00000002290c7890 */ /* 0x000fe2000fffe0ff */
[----:B------:R-:W-:Y:S01]  /*3780*/  IMAD.U32 R54, RZ, RZ, UR4 ;  /* 0x00000004ff367e24 */ /* 0x000fe2000f8e00ff */
[----:B------:R-:W-:Y:S01]  /*3790*/  UMOV UR8, UR47 ;  /* 0x0000002f00087c82 */ /* 0x000fe20008000000 */
[----:B------:R-:W-:Y:S01]  /*37a0*/  UMOV UR6, UR7 ;  /* 0x0000000700067c82 */ /* 0x000fe20008000000 */
[----:B------:R-:W-:Y:S01]  /*37b0*/  UMOV UR4, UR9 ;  /* 0x0000000900047c82 */ /* 0x000fe20008000000 */
[----:B------:R-:W-:Y:S01]  /*37c0*/  IMAD.U32 R36, RZ, RZ, UR8 ;  /* 0x00000008ff247e24 */ /* 0x000fe2000f8e00ff */
[----:B------:R-:W-:Y:S01]  /*37d0*/  MOV R52, UR6 ;  /* 0x0000000600347c02 */ /* 0x000fe20008000f00 */
[----:B------:R-:W-:Y:S01]  /*37e0*/  IMAD.U32 R50, RZ, RZ, UR4 ;  /* 0x00000004ff327e24 */ /* 0x000fe2000f8e00ff */
[----:B------:R-:W-:Y:S01]  /*37f0*/  R2UR.FILL UR8, R2 ;  /* 0x00000000020872ca */ /* 0x000fe200004e0000 */
[----:B------:R-:W-:Y:S01]  /*3800*/  HFMA2 R17, -RZ, RZ, 0, 0 ;  /* 0x00000000ff117431 */ /* 0x000fe200000001ff */
[----:B------:R-:W-:Y:S01]  /*3810*/  UMOV UR5, 0x40004040 ;  /* 0x4000404000057882 */ /* 0x000fe20000000000 */
[----:B------:R-:W-:Y:S01]  /*3820*/  HFMA2 R9, -RZ, RZ, 0, 1.9073486328125e-06 ;  /* 0x00000020ff097431 */ /* 0x000fe200000001ff */
[----:B------:R-:W-:Y:S01]  /*3830*/  UMOV UR7, 0x40004040 ;  /* 0x4000404000077882 */ /* 0x000fe20000000000 */
[----:B------:R-:W-:Y:S01]  /*3840*/  UMOV UR6, UR10 ;  /* 0x0000000a00067c82 */ /* 0x000fe20008000000 */
[----:B------:R-:W-:Y:S01]  /*3850*/  UMOV UR4, UR11 ;  /* 0x0000000b00047c82 */ /* 0x000fe20008000000 */
[----:B------:R-:W-:Y:S01]  /*3860*/  UMOV UR13, 0x40004040 ;  /* 0x40004040000d7882 */ /* 0x000fe20000000000 */
[----:B------:R-:W-:Y:S01]  /*3870*/  IMAD.U32 R2, RZ, RZ, UR15 ;  /* 0x0000000fff027e24 */ /* 0x000fe2000f8e00ff */
[----:B------:R-:W-:Y:S01]  /*3880*/  CS2R R20, SRZ ;  /* 0x0000000000147805 */ /* 0x000fe2000001ff00 */
[----:B------:R-:W-:Y:S01]  /*3890*/  IMAD.MOV.U32 R23, RZ, RZ, RZ ;  /* 0x000000ffff177224 */ /* 0x000fe200078e00ff */
[----:B------:R-:W-:Y:S01]  /*38a0*/  MOV R13, 0x10 ;  /* 0x00000010000d7802 */ /* 0x000fe20000000f00 */
[----:B------:R-:W-:Y:S01]  /*38b0*/  IMAD.MOV.U32 R22, RZ, RZ, 0x1 ;  /* 0x00000001ff167424 */ /* 0x000fe200078e00ff */
[----:B------:R-:W-:Y:S01]  /*38c0*/  MOV R5, 0x30 ;  /* 0x0000003000057802 */ /* 0x000fe20000000f00 */
[----:B------:R-:W-:Y:S01]  /*38d0*/  IMAD.MOV.U32 R16, RZ, RZ, 0x80 ;  /* 0x00000080ff107424 */ /* 0x000fe200078e00ff */
[----:B------:R-:W-:Y:S01]  /*38e0*/  MOV R48, UR6 ;  /* 0x0000000600307c02 */ /* 0x000fe20008000f00 */
[----:B------:R-:W-:Y:S01]  /*38f0*/  IMAD.MOV.U32 R15, RZ, RZ, 0x8 ;  /* 0x00000008ff0f7424 */ /* 0x000fe200078e00ff */
[----:B------:R-:W-:Y:S01]  /*3900*/  MOV R42, UR12 ;  /* 0x0000000c002a7c02 */ /* 0x000fe20008000f00 */
[----:B------:R-:W-:Y:S01]  /*3910*/  IMAD.MOV.U32 R14, RZ, RZ, 0x80 ;  /* 0x00000080ff0e7424 */ /* 0x000fe200078e00ff */
[----:B------:R-:W-:Y:S01]  /*3920*/  UIADD3 UR76, UPT, UPT, UR41, 0x4, URZ ;  /* 0x00000004294c7890 */ /* 0x000fe2000fffe0ff */
        /* <DEDUP_REMOVED lines=10> */
[----:B-1----:R-:W-:Y:S01]  /*39d0*/  IMAD.MOV.U32 R6, RZ, RZ, 0x80 ;  /* 0x00000080ff067424 */ /* 0x002fe200078e00ff */
[----:B------:R-:W-:Y:S01]  /*39e0*/  UIADD3 UR64, UPT, UPT, UR43, 0x2, URZ ;  /* 0x000000022b407890 */ /* 0x000fe2000fffe0ff */
[----:B------:R-:W-:Y:S01]  /*39f0*/  IMAD.MOV.U32 R4, RZ, RZ, 0x80 ;  /* 0x00000080ff047424 */ /* 0x000fe200078e00ff */
[----:B------:R-:W-:Y:S01]  /*3a00*/  UIADD3 UR60, UPT, UPT, UR43, 0x4, URZ ;  /* 0x000000042b3c7890 */ /* 0x000fe2000fffe0ff */
[----:B------:R-:W-:Y:S01]  /*3a10*/  IMAD.MOV.U32 R3, RZ, RZ, 0x38 ;  /* 0x00000038ff037424 */ /* 0x000fe200078e00ff */
[----:B------:R-:W-:Y:S01]  /*3a20*/  UIADD3 UR56, UPT, UPT, UR43, 0x6, URZ ;  /* 0x000000062b387890 */ /* 0x000fe2000fffe0ff */
[----:B------:R-:W-:Y:S01]  /*3a30*/  IMAD.MOV.U32 R2, RZ, RZ, 0x80 ;  /* 0x00000080ff027424 */ /* 0x000fe200078e00ff */
[----:B------:R-:W-:Y:S01]  /*3a40*/  UIADD3 UR52, UPT, UPT, UR43, 0x400, URZ ;  /* 0x000004002b347890 */ /* 0x000fe2000fffe0ff */
[----:B------:R-:W-:Y:S01]  /*3a50*/  IMAD.U32 R58, RZ, RZ, UR18 ;  /* 0x00000012ff3a7e24 */ /* 0x000fe2000f8e00ff */
        /* <DEDUP_REMOVED lines=24> */
[----:B------:R-:W-:Y:S01]  /*3be0*/  UIADD3 UR20, UPT, UPT, UR47, 0x380, URZ ;  /* 0x000003802f147890 */ /* 0x000fe2000fffe0ff */
[----:B------:R-:W-:Y:S01]  /*3bf0*/  UMOV UR17, URZ ;  /* 0x000000ff00117c82 */ /* 0x000fe20008000000 */
[----:B------:R-:W-:Y:S01]  /*3c00*/  UMOV UR14, URZ ;  /* 0x000000ff000e7c82 */ /* 0x000fe20008000000 */
        /* <DEDUP_REMOVED lines=26> */
[----:B------:R-:W-:-:S05]  /*3db0*/  UMOV UR21, 0x40004040 ;  /* 0x4000404000157882 */ /* 0x000fca0000000000 */
.L_x_44:
[----:B------:R-:W-:Y:S01]  /*3dc0*/  ULEA UR4, UR8, UR16, 0x3 ;  /* 0x0000001008047291 */ /* 0x000fe2000f8e18ff */
[----:B------:R-:W-:Y:S08]  /*3dd0*/  SHF.L.U32 R19, R21, 0x1f, RZ ;  /* 0x0000001f15137819 */ /* 0x000ff000000006ff */
[----:B-1----:R-:W1:Y:S02]  /*3de0*/  SYNCS.PHASECHK.TRANS64.TRYWAIT P0, [UR4], R19 ;  /* 0x00000013ff0075a7 */ /* 0x002e640008001104 */
[----:B-1-3--:R-:W-:Y:S05]  /*3df0*/  @!P0 BRA `(.L_x_39) ;  /* 0x0000006000ec8947 */ /* 0x00afea0003800000 */
.L_x_112:
[----:B------:R-:W-:Y:S01]  /*3e00*/  UIADD3 UR15, UPT, UPT, UR16, 0x60, URZ ;  /* 0x00000060100f7890 */ /* 0x000fe2000fffe0ff */
[----:B------:R-:W-:Y:S01]  /*3e10*/  R2UR UR12, R44 ;  /* 0x000000002c0c72ca */ /* 0x000fe200000e0000 */
[----:B------:R-:W-:Y:S01]  /*3e20*/  UISETP.NE.U32.AND UP0, UPT, UR14, URZ, UPT ;  /* 0x000000ff0e00728c */ /* 0x000fe2000bf05070 */
[----:B------:R-:W-:Y:S01]  /*3e30*/  R2UR UR13, R45 ;  /* 0x000000002d0d72ca */ /* 0x000fe200000e0000 */
[----:B------:R-:W-:Y:S01]  /*3e40*/  UMOV UR11, 0x40004040 ;  /* 0x40004040000b7882 */ /* 0x000fe20000000000 */
[----:B------:R-:W-:Y:S01]  /*3e50*/  UMOV UR5, 0x40004040 ;  /* 0x4000404000057882 */ /* 0x000fe20000000000 */
[----:B------:R-:W-:Y:S01]  /*3e60*/  UMOV UR9, 0x40004040 ;  /* 0x4000404000097882 */ /* 0x000fe20000000000 */
[----:B------:R-:W-:Y:S01]  /*3e70*/  MOV.SPILL R26, UR22 ;  /* 0x00000016001a7c02 */ /* 0x000fe20009000f00 */
[----:B------:R-:W-:Y:S01]  /*3e80*/  UMOV UR22, 0x0 ;  /* 0x0000000000167882 */ /* 0x000fe20000000000 */
[----:B------:R-:W-:Y:S01]  /*3e90*/  UMOV UR18, UR8 ;  /* 0x0000000800127c82 */ /* 0x000fe20008000000 */
[----:B-1----:R-:W-:Y:S01]  /*3ea0*/  IMAD.MOV.U32 R18, RZ, RZ, RZ ;  /* 0x000000ffff127224 */ /* 0x002fe200078e00ff */
[----:B------:R-:W-:Y:S01]  /*3eb0*/  ULEA UR6, UR18, UR16, 0xf ;  /* 0x0000001012067291 */ /* 0x000fe2000f8e78ff */
[----:B------:R-:W-:Y:S01]  /*3ec0*/  MOV.SPILL R27, UR23 ;  /* 0x00000017001b7c02 */ /* 0x000fe20009000f00 */
[----:B------:R-:W-:Y:S01]  /*3ed0*/  UMOV UR23, 0x8200010 ;  /* 0x0820001000177882 */ /* 0x000fe20000000000 */
[----:B------:R-:W-:Y:S01]  /*3ee0*/  MOV.SPILL R25, UR21 ;  /* 0x0000001500197c02 */ /* 0x000fe20009000f00 */
[----:B------:R-:W-:Y:S01]  /*3ef0*/  UIADD3 UR6, UPT, UPT, UR6, 0x400, URZ ;  /* 0x0000040006067890 */ /* 0x000fe2000fffe0ff */
[----:B------:R-:W-:Y:S02]  /*3f00*/  R2UR UR7, R18 ;  /* 0x00000000120772ca */ /* 0x000fe400000e0000 */
[----:B------:R-:W-:Y:S01]  /*3f10*/  R2UR UR21, R43 ;  /* 0x000000002b1572ca */ /* 0x000fe200000e0000 */
[----:B------:R-:W-:Y:S01]  /*3f20*/  USHF.R.U32.HI UR6, URZ, 0x4, UR6 ;  /* 0x00000004ff067899 */ /* 0x000fe20008011606 */
[----:B------:R-:W-:Y:S02]  /*3f30*/  MOV.SPILL R19, UR20 ;  /* 0x0000001400137c02 */ /* 0x000fe40009000f00 */
[----:B------:R-:W-:Y:S01]  /*3f40*/  R2UR UR20, R42 ;  /* 0x000000002a1472ca */ /* 0x000fe200000e0000 */
[----:B------:R-:W-:Y:S04]  /*3f50*/  ULOP3.LUT UR6, UR6, 0x3fc0, URZ, 0xc0, !UPT ;  /* 0x00003fc006067892 */ /* 0x000fe8000f8ec0ff */
[----:B------:R-:W-:Y:S04]  /*3f60*/  ULOP3.LUT UR10, UR6, 0x10000, URZ, 0xfc, !UPT ;  /* 0x00010000060a7892 */ /* 0x000fe8000f8efcff */
[----:B------:R-:W-:Y:S02]  /*3f70*/  UIADD3 UR4, UPT, UPT, UR10, 0x2, URZ ;  /* 0x000000020a047890 */ /* 0x000fe4000fffe0ff */
[----:B------:R-:W-:Y:S02]  /*3f80*/  UIADD3 UR8, UPT, UPT, UR10, 0x4, URZ ;  /* 0x000000040a087890 */ /* 0x000fe4000fffe0ff */
[----:B------:R-:W-:Y:S01]  /*3f90*/  UIADD3 UR6, UPT, UPT, UR10, 0x6, URZ ;  /* 0x000000060a067890 */ /* 0x000fe2000fffe0ff */
[----:B------:R1:W-:Y:S02]  /*3fa0*/  UTCHMMA gdesc[UR12], gdesc[UR10], tmem[UR7], tmem[UR22], idesc[UR23], !UPT ;  /* 0x00ff160a0c0075ea */ /* 0x0003e4000f800007 */
[C---:B-1----:R-:W-:Y:S01]  /*3fb0*/  R2UR UR13, R18.reuse ;  /* 0x00000000120d72ca */ /* 0x042fe200000e0000 */
[----:B------:R-:W-:Y:S01]  /*3fc0*/  UMOV UR7, 0x40004040 ;  /* 0x4000404000077882 */ /* 0x000fe20000000000 */
[C---:B------:R-:W-:Y:S02]  /*3fd0*/  R2UR UR12, R18.reuse ;  /* 0x00000000120c72ca */ /* 0x040fe400000e0000 */
[----:B------:R-:W-:Y:S09]  /*3fe0*/  R2UR UR11, R18 ;  /* 0x00000000120b72ca */ /* 0x000ff200000e0000 */
[----:B------:R1:W-:Y:S02]  /*3ff0*/  UTCHMMA gdesc[UR20], gdesc[UR4], tmem[UR13], tmem[UR22], idesc[UR23], UPT ;  /* 0x00ff1604140075ea */ /* 0x0003e4000b80000d */
[----:B-1----:R-:W-:Y:S01]  /*4000*/  UIADD3 UR4, UPT, UPT, UR10, 0x400, URZ ;  /* 0x000004000a047890 */ /* 0x002fe2000fffe0ff */
[----:B------:R-:W-:Y:S01]  /*4010*/  R2UR.FILL UR22, R26 ;  /* 0x000000001a1672ca */ /* 0x000fe200004e0000 */
[----:B------:R-:W-:Y:S01]  /*4020*/  IMAD.U32 R26, R23, -0x80000000, RZ ;  /* 0x80000000171a7824 */ /* 0x000fe200078e00ff */
[----:B------:R-:W-:Y:S01]  /*4030*/  UMOV UR20, 0x0 ;  /* 0x0000000000147882 */ /* 0x000fe20000000000 */
[----:B------:R-:W-:Y:S01]  /*4040*/  UMOV UR21, 0x8200010 ;  /* 0x0820001000157882 */ /* 0x000fe20000000000 */
[----:B------:R-:W-:Y:S01]  /*4050*/  R2UR.FILL UR23, R27 ;  /* 0x000000001b1772ca */ /* 0x000fe200004e0000 */
[----:B------:R1:W-:Y:S01]  /*4060*/  UTCHMMA gdesc[UR76], gdesc[UR8], tmem[UR12], tmem[UR20], idesc[UR21], UPT ;  /* 0x00ff14084c0075ea */ /* 0x0003e2000b80000c */
[----:B------:R2:W-:Y:S02]  /*4070*/  UTCHMMA gdesc[UR74], gdesc[UR6], tmem[UR11], tmem[UR20], idesc[UR21], UPT ;  /* 0x00ff14064a0075ea */ /* 0x0005e4000b80000b */
[----:B------:R3:W-:Y:S01]  /*4080*/  UTCHMMA gdesc[UR72], gdesc[UR4], tmem[UR13], tmem[UR20], idesc[UR21], UPT ;  /* 0x00ff1404480075ea */ /* 0x0007e2000b80000d */
[----:B-1----:R-:W-:Y:S02]  /*4090*/  UIADD3 UR8, UPT, UPT, UR10, 0x402, URZ ;  /* 0x000004020a087890 */ /* 0x002fe4000fffe0ff */
[----:B--2---:R-:W-:Y:S02]  /*40a0*/  UIADD3 UR6, UPT, UPT, UR10, 0x404, URZ ;  /* 0x000004040a067890 */ /* 0x004fe4000fffe0ff */
[----:B---3--:R-:W-:Y:S01]  /*40b0*/  UIADD3 UR4, UPT, UPT, UR10, 0x406, URZ ;  /* 0x000004060a047890 */ /* 0x008fe2000fffe0ff */
[----:B------:R-:W-:Y:S01]  /*40c0*/  R2UR UR10, R18 ;  /* 0x00000000120a72ca */ /* 0x000fe200000e0000 */
[----:B------:R-:W-:Y:S01]  /*40d0*/  UMOV UR13, 0x8200010 ;  /* 0x08200010000d7882 */ /* 0x000fe20000000000 */
[----:B------:R-:W-:Y:S02]  /*40e0*/  IMAD.MOV.U32 R18, RZ, RZ, 0x180 ;  /* 0x00000180ff127424 */ /* 0x000fe400078e00ff */
[----:B------:R1:W-:Y:S02]  /*40f0*/  UTCHMMA gdesc[UR70], gdesc[UR8], tmem[UR12], tmem[UR20], idesc[UR21], UPT ;  /* 0x00ff1408460075ea */ /* 0x0003e4000b80000c */
[----:B-1----:R-:W-:Y:S01]  /*4100*/  UMOV UR12, 0x0 ;  /* 0x00000000000c7882 */ /* 0x002fe20000000000 */
[----:B------:R-:W-:Y:S01]  /*4110*/  ULEA UR8, UR17, UR16, 0xf ;  /* 0x0000001011087291 */ /* 0x000fe2000f8e78ff */
[----:B------:R1:W-:Y:S05]  /*4120*/  UTCHMMA gdesc[UR68], gdesc[UR6], tmem[UR11], tmem[UR12], idesc[UR13], UPT ;  /* 0x00ff0c06440075ea */ /* 0x0003ea000b80000b */
[----:B------:R2:W-:Y:S01]  /*4130*/  UTCHMMA gdesc[UR66], gdesc[UR4], tmem[UR10], tmem[UR12], idesc[UR13], UPT ;  /* 0x00ff0c04420075ea */ /* 0x0005e2000b80000a */
[----:B------:R2:W-:Y:S01]  /*4140*/  UTCBAR [UR15], URZ ;  /* 0x000000ff0f0073e9 */ /* 0x0005e200080000ff */
[----:B------:R-:W3:Y:S01]  /*4150*/  SYNCS.PHASECHK.TRANS64.TRYWAIT P0, [UR16+0x80], R26 ;  /* 0x0000801aff0075a7 */ /* 0x000ee20008001110 */
[----:B------:R-:W-:Y:S02]  /*4160*/  R2UR.FILL UR21, R25 ;  /* 0x00000000191572ca */ /* 0x000fe400004e0000 */
[----:B------:R-:W-:Y:S01]  /*4170*/  R2UR.FILL UR20, R19 ;  /* 0x00000000131472ca */ /* 0x000fe200004e0000 */
[----:B------:R-:W-:Y:S01]  /*4180*/  IMAD.MOV.U32 R19, RZ, RZ, 0x100 ;  /* 0x00000100ff137424 */ /* 0x000fe200078e00ff */
[----:B-1----:R-:W-:Y:S04]  /*4190*/  UIADD3 UR6, UPT, UPT, UR8, 0x400, URZ ;  /* 0x0000040008067890 */ /* 0x002fe8000fffe0ff */
[----:B------:R-:W-:Y:S04]  /*41a0*/  USHF.R.U32.HI UR6, URZ, 0x4, UR6 ;  /* 0x00000004ff067899 */ /* 0x000fe80008011606 */
[----:B------:R-:W-:Y:S01]  /*41b0*/  ULOP3.LUT UR6, UR6, 0x3fc0, URZ, 0xc0, !UPT ;  /* 0x00003fc006067892 */ /* 0x000fe2000f8ec0ff */
[----:B--23--:R-:W-:Y:S11]  /*41c0*/  @!P0 BRA `(.L_x_40) ;  /* 0x0000006000188947 */ /* 0x00cff60003800000 */
.L_x_114:
[----:B------:R-:W-:Y:S01]  /*41d0*/  MOV.SPILL R26, UR19 ;  /* 0x00000013001a7c02 */ /* 0x000fe20009000f00 */
[----:B------:R-:W-:Y:S01]  /*41e0*/  UMOV UR19, 0x8210010 ;  /* 0x0821001000137882 */ /* 0x000fe20000000000 */
[----:B------:R-:W-:Y:S01]  /*41f0*/  R2UR UR4, R19 ;  /* 0x00000000130472ca */ /* 0x000fe200000e0000 */
[----:B------:R-:W-:Y:S01]  /*4200*/  ULOP3.LUT UR10, UR6, 0x4000000, URZ, 0xfc, !UPT ;  /* 0x04000000060a7892 */ /* 0x000fe2000f8efcff */
[----:B------:R-:W-:Y:S01]  /*4210*/  R2UR UR5, R18 ;  /* 0x00000000120572ca */ /* 0x000fe200000e0000 */
[----:B------:R-:W-:Y:S01]  /*4220*/  IMAD.MOV.U32 R19, RZ, RZ, 0x108 ;  /* 0x00000108ff137424 */ /* 0x000fe200078e00ff */
[----:B------:R-:W-:Y:S01]  /*4230*/  MOV.SPILL R34, UR27 ;  /* 0x0000001b00227c02 */ /* 0x000fe20009000f00 */
[----:B------:R-:W-:Y:S01]  /*4240*/  IMAD.MOV.U32 R18, RZ, RZ, 0x180 ;  /* 0x00000180ff127424 */ /* 0x000fe200078e00ff */
[----:B------:R-:W-:Y:S01]  /*4250*/  MOV.SPILL R33, UR26 ;  /* 0x0000001a00217c02 */ /* 0x000fe20009000f00 */
[----:B------:R-:W-:Y:S01]  /*4260*/  UIADD3 UR6, UPT, UPT, UR10, 0x80, URZ ;  /* 0x000000800a067890 */ /* 0x000fe2000fffe0ff */
[----:B------:R-:W-:Y:S01]  /*4270*/  R2UR UR12, R19 ;  /* 0x00000000130c72ca */ /* 0x000fe200000e0000 */
[----:B------:R-:W-:Y:S01]  /*4280*/  UMOV UR8, 0x0 ;  /* 0x0000000000087882 */ /* 0x000fe20000000000 */
[----:B------:R-:W-:Y:S01]  /*4290*/  R2UR UR13, R18 ;  /* 0x00000000120d72ca */ /* 0x000fe200000e0000 */
[----:B------:R-:W-:Y:S01]  /*42a0*/  UMOV UR9, 0x8210010 ;  /* 0x0821001000097882 */ /* 0x000fe20000000000 */
[----:B-1----:R-:W-:Y:S01]  /*42b0*/  MOV.SPILL R25, UR18 ;  /* 0x0000001200197c02 */ /* 0x002fe20009000f00 */
[----:B------:R-:W-:Y:S01]  /*42c0*/  UMOV UR11, 0x40004040 ;  /* 0x40004040000b7882 */ /* 0x000fe20000000000 */
[----:B------:R-:W-:Y:S01]  /*42d0*/  MOV.SPILL R28, UR21 ;  /* 0x00000015001c7c02 */ /* 0x000fe20009000f00 */
[----:B------:R-:W-:Y:S01]  /*42e0*/  UMOV UR7, 0x40004040 ;  /* 0x4000404000077882 */ /* 0x000fe20000000000 */
[----:B------:R-:W-:Y:S01]  /*42f0*/  MOV.SPILL R27, UR20 ;  /* 0x00000014001b7c02 */ /* 0x000fe20009000f00 */
[----:B------:R1:W-:Y:S01]  /*4300*/  UTCHMMA tmem[UR4], gdesc[UR10], tmem[UR5], tmem[UR8], idesc[UR9], UP0 ;  /* 0x00ff080a040079ea */ /* 0x0003e20008000005 */
[----:B------:R-:W-:Y:S01]  /*4310*/  MOV.SPILL R30, UR23 ;  /* 0x00000017001e7c02 */ /* 0x000fe20009000f00 */
[----:B------:R-:W-:Y:S01]  /*4320*/  IMAD.MOV.U32 R19, RZ, RZ, 0x110 ;  /* 0x00000110ff137424 */ /* 0x000fe200078e00ff */
[----:B------:R-:W-:Y:S01]  /*4330*/  MOV.SPILL R29, UR22 ;  /* 0x00000016001d7c02 */ /* 0x000fe20009000f00 */
[----:B------:R-:W-:Y:S01]  /*4340*/  UMOV UR14, 0x0 ;  /* 0x00000000000e7882 */ /* 0x000fe20000000000 */
[----:B------:R-:W-:Y:S01]  /*4350*/  MOV.SPILL R32, UR25 ;  /* 0x0000001900207c02 */ /* 0x000fe20009000f00 */
[----:B------:R2:W-:Y:S01]  /*4360*/  UTCHMMA tmem[UR12], gdesc[UR6], tmem[UR13], tmem[UR8], idesc[UR9], UPT ;  /* 0x00ff08060c0079ea */ /* 0x0005e2000b80000d */
[----:B------:R-:W-:Y:S01]  /*4370*/  MOV.SPILL R31, UR24 ;  /* 0x00000018001f7c02 */ /* 0x000fe20009000f00 */
[----:B------:R-:W-:Y:S01]  /*4380*/  UMOV UR15, 0x8210010 ;  /* 0x08210010000f7882 */ /* 0x000fe20000000000 */
[----:B------:R-:W-:Y:S01]  /*4390*/  R2UR UR24, R52 ;  /* 0x00000000341872ca */ /* 0x000fe200000e0000 */
[----:B------:R-:W-:Y:S01]  /*43a0*/  UMOV UR26, 0x0 ;  /* 0x00000000001a7882 */ /* 0x000fe20000000000 */
[----:B------:R-:W-:Y:S01]  /*43b0*/  R2UR UR25, R53 ;  /* 0x00000000351972ca */ /* 0x000fe200000e0000 */
[----:B------:R-:W-:Y:S01]  /*43c0*/  UMOV UR27, 0x8210010 ;  /* 0x08210010001b7882 */ /* 0x000fe20000000000 */
[----:B------:R-:W-:Y:S01]  /*43d0*/  UMOV UR18, 0x0 ;  /* 0x0000000000127882 */ /* 0x000fe20000000000 */
[----:B------:R-:W-:Y:S01]  /*43e0*/  UMOV UR20, 0x0 ;  /* 0x0000000000147882 */ /* 0x000fe20000000000 */
[----:B------:R-:W-:Y:S01]  /*43f0*/  UMOV UR21, 0x8210010 ;  /* 0x0821001000157882 */ /* 0x000fe20000000000 */
[----:B------:R-:W-:Y:S01]  /*4400*/  UMOV UR22, 0x0 ;  /* 0x0000000000167882 */ /* 0x000fe20000000000 */
[----:B------:R-:W-:Y:S01]  /*4410*/  UMOV UR23, 0x8218010 ;  /* 0x0821801000177882 */ /* 0x000fe20000000000 */
[C---:B-1----:R-:W-:Y:S01]  /*4420*/  R2UR UR11, R18.reuse ;  /* 0x00000000120b72ca */ /* 0x042fe200000e0000 */
[----:B------:R-:W-:Y:S01]  /*4430*/  UIADD3 UR4, UPT, UPT, UR10, 0x100, URZ ;  /* 0x000001000a047890 */ /* 0x000fe2000fffe0ff */
[----:B------:R-:W-:Y:S01]  /*4440*/  UMOV UR5, 0x40004040 ;  /* 0x4000404000057882 */ /* 0x000fe20000000000 */
[----:B--2---:R-:W-:Y:S01]  /*4450*/  R2UR UR9, R19 ;  /* 0x00000000130972ca */ /* 0x004fe200000e0000 */
[----:B------:R-:W-:Y:S01]  /*4460*/  IMAD.MOV.U32 R19, RZ, RZ, 0x118 ;  /* 0x00000118ff137424 */ /* 0x000fe200078e00ff */
[C---:B------:R-:W-:Y:S01]  /*4470*/  R2UR UR12, R18.reuse ;  /* 0x00000000120c72ca */ /* 0x040fe200000e0000 */
[----:B------:R-:W-:Y:S03]  /*4480*/  UIADD3 UR6, UPT, UPT, UR10, 0x180, URZ ;  /* 0x000001800a067890 */ /* 0x000fe6000fffe0ff */
[----:B------:R-:W-:Y:S01]  /*4490*/  R2UR UR8, R19 ;  /* 0x00000000130872ca */ /* 0x000fe200000e0000 */
[----:B------:R-:W-:Y:S05]  /*44a0*/  IMAD.MOV.U32 R19, RZ, RZ, 0x120 ;  /* 0x00000120ff137424 */ /* 0x000fea00078e00ff */
[----:B------:R-:W-:Y:S01]  /*44b0*/  R2UR UR13, R19 ;  /* 0x00000000130d72ca */ /* 0x000fe200000e0000 */
[----:B------:R1:W-:Y:S01]  /*44c0*/  UTCHMMA tmem[UR9], gdesc[UR4], tmem[UR11], tmem[UR14], idesc[UR15], UPT ;  /* 0x00ff0e04090079ea */ /* 0x0003e2000b80000b */
[----:B------:R-:W-:Y:S05]  /*44d0*/  IMAD.MOV.U32 R19, RZ, RZ, 0x128 ;  /* 0x00000128ff137424 */ /* 0x000fea00078e00ff */
[----:B------:R2:W-:Y:S01]  /*44e0*/  UTCHMMA tmem[UR8], gdesc[UR6], tmem[UR12], tmem[UR14], idesc[UR15], UPT ;  /* 0x00ff0e06080079ea */ /* 0x0005e2000b80000c */
[----:B-1----:R-:W-:Y:S01]  /*44f0*/  R2UR UR11, R19 ;  /* 0x00000000130b72ca */ /* 0x002fe200000e0000 */
[----:B------:R-:W-:Y:S01]  /*4500*/  UIADD3 UR4, UPT, UPT, UR10, 0x200, URZ ;  /* 0x000002000a047890 */ /* 0x000fe2000fffe0ff */
[----:B------:R-:W-:Y:S01]  /*4510*/  IMAD.MOV.U32 R19, RZ, RZ, 0x130 ;  /* 0x00000130ff137424 */ /* 0x000fe200078e00ff */
[----:B------:R-:W-:Y:S01]  /*4520*/  UMOV UR9, 0x40004040 ;  /* 0x4000404000097882 */ /* 0x000fe20000000000 */
[C---:B--2---:R-:W-:Y:S01]  /*4530*/  R2UR UR15, R18.reuse ;  /* 0x00000000120f72ca */ /* 0x044fe200000e0000 */
[----:B------:R-:W-:Y:S01]  /*4540*/  UIADD3 UR8, UPT, UPT, UR10, 0x280, URZ ;  /* 0x000002800a087890 */ /* 0x000fe2000fffe0ff */
[C---:B------:R-:W-:Y:S01]  /*4550*/  R2UR UR14, R18.reuse ;  /* 0x00000000120e72ca */ /* 0x040fe200000e0000 */
[----:B------:R-:W-:Y:S01]  /*4560*/  UIADD3 UR6, UPT, UPT, UR10, 0x300, URZ ;  /* 0x000003000a067890 */ /* 0x000fe2000fffe0ff */
[----:B------:R-:W-:Y:S01]  /*4570*/  R2UR UR12, R19 ;  /* 0x00000000130c72ca */ /* 0x000fe200000e0000 */
[----:B------:R-:W-:Y:S08]  /*4580*/  IMAD.MOV.U32 R19, RZ, RZ, 0x138 ;  /* 0x00000138ff137424 */ /* 0x000ff000078e00ff */
[----:B------:R1:W-:Y:S02]  /*4590*/  UTCHMMA tmem[UR13], gdesc[UR4], tmem[UR15], tmem[UR26], idesc[UR27], UPT ;  /* 0x00ff1a040d0079ea */ /* 0x0003e4000b80000f */
[----:B------:R2:W-:Y:S01]  /*45a0*/  UTCHMMA tmem[UR11], gdesc[UR8], tmem[UR14], tmem[UR18], idesc[UR19], UPT ;  /* 0x00ff12080b0079ea */ /* 0x0005e2000b80000e */
[C---:B-1----:R-:W-:Y:S01]  /*45b0*/  R2UR UR13, R18.reuse ;  /* 0x00000000120d72ca */ /* 0x042fe200000e0000 */
[----:B------:R-:W-:Y:S01]  /*45c0*/  UIADD3 UR4, UPT, UPT, UR10, 0x380, URZ ;  /* 0x000003800a047890 */ /* 0x000fe2000fffe0ff */
[----:B------:R-:W-:Y:S01]  /*45d0*/  R2UR UR10, R19 ;  /* 0x00000000130a72ca */ /* 0x000fe200000e0000 */
[----:B--2---:R-:W-:Y:S01]  /*45e0*/  ULEA UR9, UR17, UR16, 0x3 ;  /* 0x0000001011097291 */ /* 0x004fe2000f8e18ff */
[----:B------:R-:W-:Y:S01]  /*45f0*/  R2UR UR11, R18 ;  /* 0x00000000120b72ca */ /* 0x000fe200000e0000 */
[----:B------:R-:W-:Y:S01]  /*4600*/  IMAD.MOV.U32 R18, RZ, RZ, 0x100 ;  /* 0x00000100ff127424 */ /* 0x000fe200078e00ff */
[----:B------:R-:W-:Y:S01]  /*4610*/  R2UR UR14, R72 ;  /* 0x00000000480e72ca */ /* 0x000fe200000e0000 */
[----:B------:R-:W-:Y:S01]  /*4620*/  UIADD3 UR8, UPT, UPT, UR9, 0x10, URZ ;  /* 0x0000001009087890 */ /* 0x000fe2000fffe0ff */
[----:B------:R-:W-:Y:S02]  /*4630*/  R2UR UR15, R73 ;  /* 0x00000000490f72ca */ /* 0x000fe400000e0000 */
[----:B------:R-:W-:Y:S02]  /*4640*/  R2UR UR26, R54 ;  /* 0x00000000361a72ca */ /* 0x000fe400000e0000 */
[----:B------:R-:W-:Y:S01]  /*4650*/  R2UR UR27, R55 ;  /* 0x00000000371b72ca */ /* 0x000fe200000e0000 */
[----:B------:R1:W-:Y:S01]  /*4660*/  UTCHMMA tmem[UR12], gdesc[UR6], tmem[UR13], tmem[UR18], idesc[UR19], UPT ;  /* 0x00ff12060c0079ea */ /* 0x0003e2000b80000d */
[----:B------:R-:W-:Y:S03]  /*4670*/  R2UR UR9, R63 ;  /* 0x000000003f0972ca */ /* 0x000fe600000e0000 */
[----:B------:R2:W-:Y:S01]  /*4680*/  UTCHMMA tmem[UR10], gdesc[UR4], tmem[UR11], tmem[UR20], idesc[UR21], UPT ;  /* 0x00ff14040a0079ea */ /* 0x0005e2000b80000b */
[----:B------:R3:W-:Y:S01]  /*4690*/  UTCBAR [UR8], URZ ;  /* 0x000000ff080073e9 */ /* 0x0007e200080000ff */
[----:B-1----:R-:W-:Y:S02]  /*46a0*/  R2UR UR19, R59 ;  /* 0x000000003b1372ca */ /* 0x002fe400000e0000 */
[----:B------:R-:W-:Y:S02]  /*46b0*/  R2UR UR7, R18 ;  /* 0x00000000120772ca */ /* 0x000fe400000e0000 */
[----:B------:R-:W-:Y:S01]  /*46c0*/  R2UR UR18, R58 ;  /* 0x000000003a1272ca */ /* 0x000fe200000e0000 */
[----:B--2---:R-:W-:Y:S01]  /*46d0*/  UMOV UR4, 0x0 ;  /* 0x0000000000047882 */ /* 0x004fe20000000000 */
[----:B------:R-:W-:Y:S01]  /*46e0*/  R2UR UR6, R18 ;  /* 0x00000000120672ca */ /* 0x000fe200000e0000 */
[----:B------:R-:W-:Y:S01]  /*46f0*/  UMOV UR5, 0x8218010 ;  /* 0x0821801000057882 */ /* 0x000fe20000000000 */
[----:B------:R-:W-:Y:S02]  /*4700*/  R2UR UR10, R56 ;  /* 0x00000000380a72ca */ /* 0x000fe400000e0000 */
[----:B------:R-:W-:Y:S02]  /*4710*/  R2UR UR11, R57 ;  /* 0x00000000390b72ca */ /* 0x000fe400000e0000 */
[----:B------:R-:W-:Y:S02]  /*4720*/  R2UR UR12, R70 ;  /* 0x00000000460c72ca */ /* 0x000fe400000e0000 */
[----:B------:R-:W-:Y:S01]  /*4730*/  R2UR UR13, R71 ;  /* 0x00000000470d72ca */ /* 0x000fe200000e0000 */
[----:B------:R1:W-:Y:S01]  /*4740*/  UTCHMMA gdesc[UR38], gdesc[UR36], tmem[UR7], tmem[UR22], idesc[UR23], !UPT ;  /* 0x00ff1624260075ea */ /* 0x0003e2000f800007 */
[----:B------:R-:W-:Y:S02]  /*4750*/  R2UR UR20, R68 ;  /* 0x00000000441472ca */ /* 0x000fe400000e0000 */
[----:B------:R-:W-:Y:S01]  /*4760*/  R2UR UR21, R69 ;  /* 0x00000000451572ca */ /* 0x000fe200000e0000 */
[----:B------:R2:W-:Y:S01]  /*4770*/  UTCHMMA gdesc[UR14], gdesc[UR18], tmem[UR6], tmem[UR4], idesc[UR5], UPT ;  /* 0x00ff04120e0075ea */ /* 0x0005e2000b800006 */
[----:B---3--:R-:W-:Y:S02]  /*4780*/  R2UR UR8, R62 ;  /* 0x000000003e0872ca */ /* 0x008fe400000e0000 */
[----:B-1----:R-:W-:Y:S01]  /*4790*/  R2UR UR22, R66 ;  /* 0x00000000421672ca */ /* 0x002fe200000e0000 */
[----:B------:R-:W-:Y:S01]  /*47a0*/  UMOV UR7, 0x8218010 ;  /* 0x0821801000077882 */ /* 0x000fe20000000000 */
[----:B------:R-:W-:Y:S02]  /*47b0*/  R2UR UR23, R67 ;  /* 0x00000000431772ca */ /* 0x000fe400000e0000 */
[----:B--2---:R-:W-:Y:S01]  /*47c0*/  R2UR UR19, R51 ;  /* 0x00000000331372ca */ /* 0x004fe200000e0000 */
[----:B------:R-:W-:Y:S01]  /*47d0*/  UMOV UR6, 0x0 ;  /* 0x0000000000067882 */ /* 0x000fe20000000000 */
[C---:B------:R-:W-:Y:S02]  /*47e0*/  R2UR UR5, R18.reuse ;  /* 0x00000000120572ca */ /* 0x040fe400000e0000 */
[----:B------:R-:W-:Y:S02]  /*47f0*/  R2UR UR4, R18 ;  /* 0x00000000120472ca */ /* 0x000fe400000e0000 */
[----:B------:R-:W-:Y:S02]  /*4800*/  R2UR UR18, R50 ;  /* 0x00000000321272ca */ /* 0x000fe400000e0000 */
[----:B------:R-:W-:Y:S02]  /*4810*/  R2UR UR14, R48 ;  /* 0x00000000300e72ca */ /* 0x000fe400000e0000 */
[----:B------:R-:W-:Y:S05]  /*4820*/  R2UR UR15, R49 ;  /* 0x00000000310f72ca */ /* 0x000fea00000e0000 */
[----:B------:R1:W-:Y:S02]  /*4830*/  UTCHMMA gdesc[UR12], gdesc[UR10], tmem[UR5], tmem[UR6], idesc[UR7], UPT ;  /* 0x00ff060a0c0075ea */ /* 0x0003e4000b800005 */
[----:B------:R2:W-:Y:S01]  /*4840*/  UTCHMMA gdesc[UR20], gdesc[UR26], tmem[UR4], tmem[UR6], idesc[UR7], UPT ;  /* 0x00ff061a140075ea */ /* 0x0005e2000b800004 */
[----:B-1----:R-:W-:Y:S02]  /*4850*/  R2UR UR5, R65 ;  /* 0x00000000410572ca */ /* 0x002fe400000e0000 */
[----:B--2---:R-:W-:Y:S01]  /*4860*/  R2UR UR7, R18 ;  /* 0x00000000120772ca */ /* 0x004fe200000e0000 */
[----:B------:R-:W-:Y:S01]  /*4870*/  UMOV UR26, 0x0 ;  /* 0x00000000001a7882 */ /* 0x000fe20000000000 */
[----:B------:R-:W-:Y:S01]  /*4880*/  R2UR UR4, R64 ;  /* 0x00000000400472ca */ /* 0x000fe200000e0000 */
[----:B------:R-:W-:Y:S01]  /*4890*/  UMOV UR27, 0x8218010 ;  /* 0x08218010001b7882 */ /* 0x000fe20000000000 */
[----:B------:R-:W-:Y:S01]  /*48a0*/  R2UR UR6, R18 ;  /* 0x00000000120672ca */ /* 0x000fe200000e0000 */
[----:B------:R-:W-:Y:S01]  /*48b0*/  UMOV UR20, 0x0 ;  /* 0x0000000000147882 */ /* 0x000fe20000000000 */
[----:B------:R-:W-:Y:S01]  /*48c0*/  R2UR UR12, R46 ;  /* 0x000000002e0c72ca */ /* 0x000fe200000e0000 */
[----:B------:R-:W-:Y:S01]  /*48d0*/  UMOV UR21, 0x8218010 ;  /* 0x0821801000157882 */ /* 0x000fe20000000000 */
[----:B------:R-:W-:Y:S02]  /*48e0*/  R2UR UR13, R47 ;  /* 0x000000002f0d72ca */ /* 0x000fe400000e0000 */
[----:B------:R-:W-:Y:S02]  /*48f0*/  R2UR UR10, R60 ;  /* 0x000000003c0a72ca */ /* 0x000fe400000e0000 */
[----:B------:R-:W-:Y:S01]  /*4900*/  R2UR UR11, R61 ;  /* 0x000000003d0b72ca */ /* 0x000fe200000e0000 */
[----:B------:R1:W-:Y:S04]  /*4910*/  UTCHMMA gdesc[UR22], gdesc[UR24], tmem[UR7], tmem[UR26], idesc[UR27], UPT ;  /* 0x00ff1a18160075ea */ /* 0x0003e8000b800007 */
[----:B------:R2:W-:Y:S01]  /*4920*/  UTCHMMA gdesc[UR4], gdesc[UR18], tmem[UR6], tmem[UR20], idesc[UR21], UPT ;  /* 0x00ff1412040075ea */ /* 0x0005e2000b800006 */
[----:B-1----:R-:W-:Y:S01]  /*4930*/  R2UR.FILL UR27, R34 ;  /* 0x00000000221b72ca */ /* 0x002fe200004e0000 */
[----:B------:R-:W-:Y:S01]  /*4940*/  UMOV UR7, 0x8218010 ;  /* 0x0821801000077882 */ /* 0x000fe20000000000 */
[----:B------:R-:W-:Y:S02]  /*4950*/  R2UR.FILL UR26, R33 ;  /* 0x00000000211a72ca */ /* 0x000fe400004e0000 */
[----:B--2---:R-:W-:Y:S01]  /*4960*/  R2UR.FILL UR19, R26 ;  /* 0x000000001a1372ca */ /* 0x004fe200004e0000 */
[----:B------:R-:W-:Y:S01]  /*4970*/  IMAD.U32 R26, R22, -0x80000000, RZ ;  /* 0x80000000161a7824 */ /* 0x000fe200078e00ff */
[C---:B------:R-:W-:Y:S01]  /*4980*/  R2UR UR5, R18.reuse ;  /* 0x00000000120572ca */ /* 0x040fe200000e0000 */
[----:B------:R-:W-:Y:S01]  /*4990*/  UMOV UR6, 0x0 ;  /* 0x0000000000067882 */ /* 0x000fe20000000000 */
[----:B------:R-:W-:Y:S02]  /*49a0*/  R2UR UR4, R18 ;  /* 0x00000000120472ca */ /* 0x000fe400000e0000 */
[----:B------:R-:W-:Y:S02]  /*49b0*/  R2UR.FILL UR25, R32 ;  /* 0x00000000201972ca */ /* 0x000fe400004e0000 */
[----:B------:R-:W-:Y:S02]  /*49c0*/  R2UR.FILL UR24, R31 ;  /* 0x000000001f1872ca */ /* 0x000fe400004e0000 */
[----:B------:R-:W-:Y:S02]  /*49d0*/  R2UR.FILL UR23, R30 ;  /* 0x000000001e1772ca */ /* 0x000fe400004e0000 */
[----:B------:R-:W-:Y:S02]  /*49e0*/  R2UR.FILL UR22, R29 ;  /* 0x000000001d1672ca */ /* 0x000fe400004e0000 */
[----:B------:R-:W-:Y:S01]  /*49f0*/  R2UR.FILL UR21, R28 ;  /* 0x000000001c1572ca */ /* 0x000fe200004e0000 */
[----:B------:R1:W-:Y:S01]  /*4a00*/  UTCHMMA gdesc[UR8], gdesc[UR14], tmem[UR5], tmem[UR6], idesc[UR7], UPT ;  /* 0x00ff060e080075ea */ /* 0x0003e2000b800005 */
[----:B------:R-:W-:Y:S02]  /*4a10*/  R2UR.FILL UR20, R27 ;  /* 0x000000001b1472ca */ /* 0x000fe400004e0000 */
[----:B------:R-:W-:Y:S01]  /*4a20*/  R2UR.FILL UR18, R25 ;  /* 0x00000000191272ca */ /* 0x000fe200004e0000 */
[----:B------:R-:W-:Y:S01]  /*4a30*/  IMAD.U32 R25, R20, -0x80000000, RZ ;  /* 0x8000000014197824 */ /* 0x000fe200078e00ff */
[----:B-1----:R-:W-:Y:S02]  /*4a40*/  UIADD3 UR9, UPT, UPT, UR16, 0xb0, URZ ;  /* 0x000000b010097890 */ /* 0x002fe4000fffe0ff */
[----:B------:R-:W-:Y:S01]  /*4a50*/  UIADD3 UR8, UPT, UPT, UR16, 0x88, URZ ;  /* 0x0000008810087890 */ /* 0x000fe2000fffe0ff */
[----:B------:R-:W-:Y:S01]  /*4a60*/  UMOV UR14, 0x0 ;  /* 0x00000000000e7882 */ /* 0x000fe20000000000 */
[----:B------:R-:W-:Y:S02]  /*4a70*/  UMOV UR15, 0x8218010 ;  /* 0x08218010000f7882 */ /* 0x000fe40000000000 */
[----:B------:R1:W-:Y:S03]  /*4a80*/  UTCHMMA gdesc[UR10], gdesc[UR12], tmem[UR4], tmem[UR14], idesc[UR15], UPT ;  /* 0x00ff0e0c0a0075ea */ /* 0x0003e6000b800004 */
[----:B------:R1:W-:Y:S02]  /*4a90*/  UTCBAR [UR9], URZ ;  /* 0x000000ff090073e9 */ /* 0x0003e400080000ff */
[----:B------:R1:W-:Y:S01]  /*4aa0*/  UTCBAR [UR8], URZ ;  /* 0x000000ff080073e9 */ /* 0x0003e200080000ff */
[----:B------:R-:W2:Y:S02]  /*4ab0*/  SYNCS.PHASECHK.TRANS64.TRYWAIT P0, [UR16+0x20], R26 ;  /* 0x0000201aff0075a7 */ /* 0x000ea40008001110 */
[----:B-12---:R-:W-:Y:S05]  /*4ac0*/  @!P0 BRA `(.L_x_41) ;  /* 0x0000005400f48947 */ /* 0x006fea0003800000 */
.L_x_116:
[----:B------:R-:W2:Y:S01]  /*4ad0*/  SYNCS.PHASECHK.TRANS64.TRYWAIT P0, [UR16+0xb8], R25 ;  /* 0x0000b819ff0075a7 */ /* 0x000ea20008001110 */
[----:B-1----:R-:W-:Y:S01]  /*4ae0*/  HFMA2 R18, -RZ, RZ, 0, 1.52587890625e-05 ;  /* 0x00000100ff127431 */ /* 0x002fe200000001ff */
[----:B--2---:R-:W-:Y:S06]  /*4af0*/  @!P0 BRA `(.L_x_42) ;  /* 0x0000005800048947 */ /* 0x004fec0003800000 */
.L_x_118:
[----:B------:R-:W-:Y:S01]  /*4b00*/  LOP3.LUT R20, R20, 0x1, RZ, 0x3c, !PT ;  /* 0x0000000114147812 */ /* 0x000fe200078e3cff */
[----:B------:R-:W-:Y:S01]  /*4b10*/  UMOV UR10, 0x0 ;  /* 0x00000000000a7882 */ /* 0x000fe20000000000 */
[----:B------:R-:W-:Y:S01]  /*4b20*/  R2UR UR8, R38 ;  /* 0x00000000260872ca */ /* 0x000fe200000e0000 */
[----:B------:R-:W-:Y:S01]  /*4b30*/  UMOV UR11, 0x8200010 ;  /* 0x08200010000b7882 */ /* 0x000fe20000000000 */
[----:B------:R-:W-:Y:S01]  /*4b40*/  R2UR UR9, R39 ;  /* 0x00000000270972ca */ /* 0x000fe200000e0000 */
[----:B-1----:R-:W-:Y:S01]  /*4b50*/  IMAD.U32 R19, R20, -0x80000000, RZ ;  /* 0x8000000014137824 */ /* 0x002fe200078e00ff */
[----:B------:R-:W-:Y:S02]  /*4b60*/  R2UR UR4, R40 ;  /* 0x00000000280472ca */ /* 0x000fe400000e0000 */
[----:B------:R-:W-:Y:S02]  /*4b70*/  R2UR UR5, R41 ;  /* 0x00000000290572ca */ /* 0x000fe400000e0000 */
[----:B------:R-:W-:Y:S01]  /*4b80*/  R2UR UR7, R18 ;  /* 0x00000000120772ca */ /* 0x000fe200000e0000 */
[----:B------:R-:W-:Y:S01]  /*4b90*/  IMAD.MOV.U32 R18, RZ, RZ, 0x100 ;  /* 0x00000100ff127424 */ /* 0x000fe200078e00ff */
[----:B------:R-:W-:Y:S04]  /*4ba0*/  LOP3.LUT R23, R23, 0x1, RZ, 0x3c, !PT ;  /* 0x0000000117177812 */ /* 0x000fe800078e3cff */
[C---:B------:R-:W-:Y:S07]  /*4bb0*/  R2UR UR6, R18.reuse ;  /* 0x00000000120672ca */ /* 0x040fee00000e0000 */
[----:B------:R1:W-:Y:S02]  /*4bc0*/  UTCHMMA gdesc[UR4], gdesc[UR8], tmem[UR7], tmem[UR10], idesc[UR11], !UPT ;  /* 0x00ff0a08040075ea */ /* 0x0003e4000f800007 */
[----:B-1----:R-:W-:Y:S01]  /*4bd0*/  UMOV UR4, 0x0 ;  /* 0x0000000000047882 */ /* 0x002fe20000000000 */
[----:B------:R-:W-:Y:S01]  /*4be0*/  UMOV UR5, 0x8200010 ;  /* 0x0820001000057882 */ /* 0x000fe20000000000 */
[C---:B------:R-:W-:Y:S02]  /*4bf0*/  R2UR UR7, R18.reuse ;  /* 0x00000000120772ca */ /* 0x040fe400000e0000 */
[----:B------:R1:W-:Y:S01]  /*4c00*/  UTCHMMA gdesc[UR64], gdesc[UR62], tmem[UR6], tmem[UR4], idesc[UR5], UPT ;  /* 0x00ff043e400075ea */ /* 0x0003e2000b800006 */
[----:B------:R-:W-:Y:S01]  /*4c10*/  UMOV UR8, 0x0 ;  /* 0x0000000000087882 */ /* 0x000fe20000000000 */
[----:B------:R-:W-:Y:S01]  /*4c20*/  UMOV UR9, 0x8200010 ;  /* 0x0820001000097882 */ /* 0x000fe20000000000 */
[C---:B-1----:R-:W-:Y:S02]  /*4c30*/  R2UR UR5, R18.reuse ;  /* 0x00000000120572ca */ /* 0x042fe400000e0000 */
[----:B------:R-:W-:Y:S11]  /*4c40*/  R2UR UR4, R18 ;  /* 0x00000000120472ca */ /* 0x000ff600000e0000 */
[----:B------:R-:W-:Y:S02]  /*4c50*/  UTCHMMA gdesc[UR60], gdesc[UR58], tmem[UR5], tmem[UR8], idesc[UR9], UPT ;  /* 0x00ff083a3c0075ea */ /* 0x000fe4000b800005 */
[----:B------:R-:W-:Y:S01]  /*4c60*/  UTCHMMA gdesc[UR56], gdesc[UR54], tmem[UR4], tmem[UR10], idesc[UR11], UPT ;  /* 0x00ff0a36380075ea */ /* 0x000fe2000b800004 */
[----:B------:R-:W-:Y:S01]  /*4c70*/  UTCHMMA gdesc[UR52], gdesc[UR50], tmem[UR7], tmem[UR8], idesc[UR9], UPT ;  /* 0x00ff0832340075ea */ /* 0x000fe2000b800007 */
[----:B------:R-:W-:Y:S01]  /*4c80*/  UTCHMMA gdesc[UR48], gdesc[UR46], tmem[UR6], tmem[UR10], idesc[UR11], UPT ;  /* 0x00ff0a2e300075ea */ /* 0x000fe2000b800006 */
[----:B------:R1:W-:Y:S01]  /*4c90*/  UTCHMMA gdesc[UR44], gdesc[UR42], tmem[UR5], tmem[UR8], idesc[UR9], UPT ;  /* 0x00ff082a2c0075ea */ /* 0x0003e2000b800005 */
[----:B------:R2:W-:Y:S01]  /*4ca0*/  UTCHMMA gdesc[UR40], gdesc[UR34], tmem[UR4], tmem[UR10], idesc[UR11], UPT ;  /* 0x00ff0a22280075ea */ /* 0x0005e2000b800004 */
[----:B-1----:R-:W-:Y:S09]  /*4cb0*/  UIADD3 UR8, UPT, UPT, UR16, 0x70, URZ ;  /* 0x0000007010087890 */ /* 0x002ff2000fffe0ff */
[----:B------:R2:W-:Y:S01]  /*4cc0*/  UTCBAR [UR8], URZ ;  /* 0x000000ff080073e9 */ /* 0x0005e200080000ff */
[----:B------:R-:W1:Y:S02]  /*4cd0*/  SYNCS.PHASECHK.TRANS64.TRYWAIT P0, [UR16+0x68], R19 ;  /* 0x00006813ff0075a7 */ /* 0x000e640008001110 */
[----:B-12---:R-:W-:Y:S05]  /*4ce0*/  @!P0 BRA `(.L_x_43) ;  /* 0x0000005400a88947 */ /* 0x006fea0003800000 */
.L_x_120:
[----:B------:R-:W-:Y:S01]  /*4cf0*/  R2UR UR8, R36 ;  /* 0x00000000240872ca */ /* 0x000fe200000e0000 */
[----:B------:R-:W-:Y:S01]  /*4d00*/  UMOV UR12, 0x0 ;  /* 0x00000000000c7882 */ /* 0x000fe20000000000 */
        /* <DEDUP_REMOVED lines=10> */
[----:B------:R-:W-:Y:S01]  /*4db0*/  LOP3.LUT R22, R22, 0x1, RZ, 0x3c, !PT ;  /* 0x0000000116167812 */ /* 0x000fe200078e3cff */
[----:B------:R-:W-:Y:S01]  /*4dc0*/  UIADD3 UR19, UPT, UPT, UR19, 0x1, URZ ;  /* 0x0000000113137890 */ /* 0x000fe2000fffe0ff */
[----:B------:R-:W-:Y:S05]  /*4dd0*/  UMOV UR17, UR18 ;  /* 0x0000001200117c82 */ /* 0x000fea0008000000 */
[----:B------:R2:W-:Y:S04]  /*4de0*/  UTCHMMA tmem[UR7], gdesc[UR8], tmem[UR11], tmem[UR12], idesc[UR13], UPT ;  /* 0x00ff0c08070079ea */ /* 0x0005e8000b80000b */
[----:B------:R3:W-:Y:S01]  /*4df0*/  UTCHMMA tmem[UR6], gdesc[UR32], tmem[UR10], tmem[UR4], idesc[UR5], UPT ;  /* 0x00ff0420060079ea */ /* 0x0007e2000b80000a */
[----:B--2---:R-:W-:Y:S01]  /*4e00*/  R2UR UR9, R12 ;  /* 0x000000000c0972ca */ /* 0x004fe200000e0000 */
[----:B------:R-:W-:Y:S01]  /*4e10*/  UMOV UR11, 0x8210010 ;  /* 0x08210010000b7882 */ /* 0x000fe20000000000 */
[----:B------:R-:W-:Y:S02]  /*4e20*/  R2UR UR8, R10 ;  /* 0x000000000a0872ca */ /* 0x000fe400000e0000 */
[----:B---3--:R-:W-:Y:S01]  /*4e30*/  R2UR UR5, R13 ;  /* 0x000000000d0572ca */ /* 0x008fe200000e0000 */
[----:B------:R-:W-:Y:S01]  /*4e40*/  UMOV UR10, 0x0 ;  /* 0x00000000000a7882 */ /* 0x000fe20000000000 */
[----:B------:R-:W-:Y:S02]  /*4e50*/  R2UR UR4, R11 ;  /* 0x000000000b0472ca */ /* 0x000fe400000e0000 */
[----:B------:R-:W-:Y:S02]  /*4e60*/  R2UR UR7, R9 ;  /* 0x00000000090772ca */ /* 0x000fe400000e0000 */
[----:B------:R-:W-:Y:S07]  /*4e70*/  R2UR UR6, R7 ;  /* 0x00000000070672ca */ /* 0x000fee00000e0000 */
[----:B------:R2:W-:Y:S02]  /*4e80*/  UTCHMMA tmem[UR5], gdesc[UR30], tmem[UR9], tmem[UR14], idesc[UR15], UPT ;  /* 0x00ff0e1e050079ea */ /* 0x0005e4000b800009 */
[----:B------:R3:W-:Y:S01]  /*4e90*/  UTCHMMA tmem[UR4], gdesc[UR28], tmem[UR8], tmem[UR12], idesc[UR13], UPT ;  /* 0x00ff0c1c040079ea */ /* 0x0007e2000b800008 */
[----:B--2---:R-:W-:Y:S01]  /*4ea0*/  R2UR UR5, R5 ;  /* 0x00000000050572ca */ /* 0x004fe200000e0000 */
[----:B------:R-:W-:Y:S01]  /*4eb0*/  UMOV UR9, 0x8210010 ;  /* 0x0821001000097882 */ /* 0x000fe20000000000 */
[----:B---3--:R-:W-:Y:S01]  /*4ec0*/  UIADD3 UR13, UPT, UPT, UR16, 0x28, URZ ;  /* 0x00000028100d7890 */ /* 0x008fe2000fffe0ff */
[----:B------:R-:W-:Y:S01]  /*4ed0*/  R2UR UR12, R8 ;  /* 0x00000000080c72ca */ /* 0x000fe200000e0000 */
[----:B------:R-:W-:Y:S01]  /*4ee0*/  UMOV UR8, 0x0 ;  /* 0x0000000000087882 */ /* 0x000fe20000000000 */
[----:B------:R-:W-:Y:S11]  /*4ef0*/  R2UR UR4, R3 ;  /* 0x00000000030472ca */ /* 0x000ff600000e0000 */
[----:B------:R2:W-:Y:S02]  /*4f00*/  UTCHMMA tmem[UR7], gdesc[UR26], tmem[UR12], tmem[UR10], idesc[UR11], UPT ;  /* 0x00ff0a1a070079ea */ /* 0x0005e4000b80000c */
[----:B--2---:R-:W-:Y:S02]  /*4f10*/  R2UR UR11, R6 ;  /* 0x00000000060b72ca */ /* 0x004fe400000e0000 */
[----:B------:R-:W-:Y:S11]  /*4f20*/  R2UR UR10, R4 ;  /* 0x00000000040a72ca */ /* 0x000ff600000e0000 */
[----:B------:R-:W-:Y:S02]  /*4f30*/  UTCHMMA tmem[UR6], gdesc[UR24], tmem[UR11], tmem[UR14], idesc[UR15], UPT ;  /* 0x00ff0e18060079ea */ /* 0x000fe4000b80000b */
[----:B------:R2:W-:Y:S02]  /*4f40*/  UTCHMMA tmem[UR5], gdesc[UR22], tmem[UR10], tmem[UR8], idesc[UR9], UPT ;  /* 0x00ff0816050079ea */ /* 0x0005e4000b80000a */
[----:B--2---:R-:W-:Y:S01]  /*4f50*/  UIADD3 UR8, UPT, UPT, UR18, 0x1, URZ ;  /* 0x0000000112087890 */ /* 0x004fe2000fffe0ff */
[----:B------:R-:W-:Y:S03]  /*4f60*/  R2UR UR9, R2 ;  /* 0x00000000020972ca */ /* 0x000fe600000e0000 */
[----:B------:R-:W-:Y:S04]  /*4f70*/  UISETP.NE.AND UP0, UPT, UR8, 0x2, UPT ;  /* 0x000000020800788c */ /* 0x000fe8000bf05270 */
[----:B------:R-:W-:Y:S02]  /*4f80*/  USEL UR7, URZ, 0x1, UP0 ;  /* 0x00000001ff077887 */ /* 0x000fe40008000000 */
[----:B------:R-:W-:Y:S02]  /*4f90*/  USEL UR8, UR8, URZ, UP0 ;  /* 0x000000ff08087287 */ /* 0x000fe40008000000 */
[----:B------:R-:W-:Y:S02]  /*4fa0*/  UISETP.NE.AND UP0, UPT, UR19, URZ, UPT ;  /* 0x000000ff1300728c */ /* 0x000fe4000bf05270 */
[----:B------:R2:W-:Y:S01]  /*4fb0*/  UTCHMMA tmem[UR4], gdesc[UR20], tmem[UR9], tmem[UR14], idesc[UR15], UPT ;  /* 0x00ff0e14040079ea */ /* 0x0005e2000b800009 */
[----:B------:R-:W-:Y:S01]  /*4fc0*/  LOP3.LUT R21, R21, UR7, RZ, 0x3c, !PT ;  /* 0x0000000715157c12 */ /* 0x000fe2000f8e3cff */
[----:B------:R3:W-:Y:S01]  /*4fd0*/  UTCBAR [UR13], URZ ;  /* 0x000000ff0d0073e9 */ /* 0x0007e200080000ff */
[----:B--2---:R-:W-:Y:S04]  /*4fe0*/  UMOV UR14, 0x1 ;  /* 0x00000001000e7882 */ /* 0x004fe80000000000 */
[----:B------:R-:W-:Y:S05]  /*4ff0*/  BRA.U UP0, `(.L_x_44) ;  /* 0xffffffed00707547 */ /* 0x000fea000b83ffff */
.L_x_38:
[----:B----4-:R-:W-:Y:S01]  /*5000*/  UIADD3 UR4, UPT, UPT, UR16, 0x60, URZ ;  /* 0x0000006010047890 */ /* 0x010fe2000fffe0ff */
[----:B------:R-:W-:Y:S01]  /*5010*/  HFMA2 R3, -RZ, RZ, -0.0 , 0 ;  /* 0x80000000ff037431 */ /* 0x000fe200000001ff */
[----:B------:R-:W-:-:S07]  /*5020*/  UIADD3 UR5, UPT, UPT, UR16, 0x90, URZ ;  /* 0x0000009010057890 */ /* 0x000fce000fffe0ff */
[----:B------:R2:W-:Y:S01]  /*5030*/  UTCBAR [UR4], URZ ;  /* 0x000000ff040073e9 */ /* 0x0005e200080000ff */
[----:B------:R-:W4:Y:S02]  /*5040*/  SYNCS.PHASECHK.TRANS64.TRYWAIT P0, [UR16+0xa0], R3 ;  /* 0x0000a003ff0075a7 */ /* 0x000f240008001110 */
[----:B--2-4-:R-:W-:Y:S05]  /*5050*/  @!P0 BRA `(.L_x_45) ;  /* 0x0000005000ec8947 */ /* 0x014fea0003800000 */
.L_x_122:
[----:B------:R4:W-:Y:S01]  /*5060*/  UTCBAR [UR5], URZ ;  /* 0x000000ff050073e9 */ /* 0x0009e200080000ff */
[----:B------:R-:W5:Y:S01]  /*5070*/  SYNCS.PHASECHK.TRANS64.TRYWAIT P0, [UR16+0xa8], R3 ;  /* 0x0000a803ff0075a7 */ /* 0x000f620008001110 */
[----:B-1----:R-:W-:Y:S01]  /*5080*/  SHF.L.U32 R6, R23, 0x1f, RZ ;  /* 0x0000001f17067819 */ /* 0x002fe200000006ff */
[----:B----45:R-:W-:Y:S06]  /*5090*/  @!P0 BRA `(.L_x_46) ;  /* 0x0000005000fc8947 */ /* 0x030fec0003800000 */
.L_x_124:
[----:B------:R-:W4:Y:S01]  /*50a0*/  SYNCS.PHASECHK.TRANS64.TRYWAIT P0, [UR16+0x80], R6 ;  /* 0x00008006ff0075a7 */ /* 0x000f220008001110 */
[----:B------:R-:W-:Y:S01]  /*50b0*/  IMAD.MOV.U32 R3, RZ, RZ, 0x180 ;  /* 0x00000180ff037424 */ /* 0x000fe200078e00ff */
[----:B------:R-:W-:Y:S01]  /*50c0*/  ULEA UR4, UR18, UR16, 0xf ;  /* 0x0000001012047291 */ /* 0x000fe2000f8e78ff */
[----:B-12---:R-:W-:Y:S01]  /*50d0*/  IMAD.MOV.U32 R2, RZ, RZ, 0x180 ;  /* 0x00000180ff027424 */ /* 0x006fe200078e00ff */
[----:B------:R-:W-:Y:S01]  /*50e0*/  UISETP.NE.U32.AND UP0, UPT, UR14, URZ, UPT ;  /* 0x000000ff0e00728c */ /* 0x000fe2000bf05070 */
[----:B------:R-:W-:Y:S01]  /*50f0*/  IMAD.MOV.U32 R4, RZ, RZ, 0x100 ;  /* 0x00000100ff047424 */ /* 0x000fe200078e00ff */
[----:B------:R-:W-:Y:S01]  /*5100*/  R2UR UR11, R3 ;  /* 0x00000000030b72ca */ /* 0x000fe200000e0000 */
[----:B------:R-:W-:Y:S01]  /*5110*/  IMAD.MOV.U32 R3, RZ, RZ, 0x108 ;  /* 0x00000108ff037424 */ /* 0x000fe200078e00ff */
[C---:B------:R-:W-:Y:S01]  /*5120*/  R2UR UR15, R2.reuse ;  /* 0x00000000020f72ca */ /* 0x040fe200000e0000 */
[----:B------:R-:W-:Y:S01]  /*5130*/  UIADD3 UR4, UPT, UPT, UR4, 0x400, URZ ;  /* 0x0000040004047890 */ /* 0x000fe2000fffe0ff */
[----:B------:R-:W-:Y:S01]  /*5140*/  R2UR UR21, R2 ;  /* 0x00000000021572ca */ /* 0x000fe200000e0000 */
[----:B------:R-:W-:Y:S01]  /*5150*/  IMAD.MOV.U32 R2, RZ, RZ, 0x118 ;  /* 0x00000118ff027424 */ /* 0x000fe200078e00ff */
[----:B---3--:R-:W-:Y:S01]  /*5160*/  R2UR UR13, R3 ;  /* 0x00000000030d72ca */ /* 0x008fe200000e0000 */
[----:B------:R-:W-:Y:S01]  /*5170*/  IMAD.MOV.U32 R3, RZ, RZ, 0x180 ;  /* 0x00000180ff037424 */ /* 0x000fe200078e00ff */
[----:B------:R-:W-:Y:S01]  /*5180*/  R2UR UR10, R4 ;  /* 0x00000000040a72ca */ /* 0x000fe200000e0000 */
[----:B------:R-:W-:Y:S01]  /*5190*/  IMAD.MOV.U32 R4, RZ, RZ, 0x110 ;  /* 0x00000110ff047424 */ /* 0x000fe200078e00ff */
[----:B------:R-:W-:Y:S01]  /*51a0*/  R2UR UR48, R2 ;  /* 0x00000000023072ca */ /* 0x000fe200000e0000 */
[----:B------:R-:W-:Y:S01]  /*51b0*/  IMAD.MOV.U32 R2, RZ, RZ, 0x180 ;  /* 0x00000180ff027424 */ /* 0x000fe200078e00ff */
[C---:B------:R-:W-:Y:S01]  /*51c0*/  R2UR UR50, R3.reuse ;  /* 0x00000000033272ca */ /* 0x040fe200000e0000 */
[----:B------:R-:W-:Y:S01]  /*51d0*/  USHF.R.U32.HI UR4, URZ, 0x4, UR4 ;  /* 0x00000004ff047899 */ /* 0x000fe20008011604 */
[----:B------:R-:W-:Y:S01]  /*51e0*/  R2UR UR53, R3 ;  /* 0x00000000033572ca */ /* 0x000fe200000e0000 */
[----:B------:R-:W-:Y:S01]  /*51f0*/  IMAD.MOV.U32 R3, RZ, RZ, 0x128 ;  /* 0x00000128ff037424 */ /* 0x000fe200078e00ff */
[----:B------:R-:W-:Y:S01]  /*5200*/  R2UR UR17, R4 ;  /* 0x00000000041172ca */ /* 0x000fe200000e0000 */
[----:B------:R-:W-:Y:S01]  /*5210*/  IMAD.MOV.U32 R4, RZ, RZ, 0x120 ;  /* 0x00000120ff047424 */ /* 0x000fe200078e00ff */
[C---:B------:R-:W-:Y:S01]  /*5220*/  R2UR UR59, R2.reuse ;  /* 0x00000000023b72ca */ /* 0x040fe200000e0000 */
[----:B------:R-:W-:Y:S01]  /*5230*/  ULOP3.LUT UR4, UR4, 0x3fc0, URZ, 0xc0, !UPT ;  /* 0x00003fc004047892 */ /* 0x000fe2000f8ec0ff */
[----:B------:R-:W-:Y:S01]  /*5240*/  R2UR UR58, R3 ;  /* 0x00000000033a72ca */ /* 0x000fe200000e0000 */
[----:B------:R-:W-:Y:S01]  /*5250*/  IMAD.MOV.U32 R3, RZ, RZ, 0x130 ;  /* 0x00000130ff037424 */ /* 0x000fe200078e00ff */
[C---:B------:R-:W-:Y:S01]  /*5260*/  R2UR UR66, R2.reuse ;  /* 0x00000000024272ca */ /* 0x040fe200000e0000 */
[----:B------:R-:W-:Y:S01]  /*5270*/  UMOV UR44, 0x0 ;  /* 0x00000000002c7882 */ /* 0x000fe20000000000 */
[----:B------:R-:W-:Y:S01]  /*5280*/  R2UR UR64, R2 ;  /* 0x00000000024072ca */ /* 0x000fe200000e0000 */
[----:B------:R-:W-:Y:S01]  /*5290*/  IMAD.MOV.U32 R2, RZ, RZ, 0x100 ;  /* 0x00000100ff027424 */ /* 0x000fe200078e00ff */
[----:B------:R-:W-:Y:S01]  /*52a0*/  R2UR UR65, R3 ;  /* 0x00000000034172ca */ /* 0x000fe200000e0000 */
[----:B------:R-:W-:Y:S01]  /*52b0*/  IMAD.MOV.U32 R3, RZ, RZ, 0x138 ;  /* 0x00000138ff037424 */ /* 0x000fe200078e00ff */
[----:B------:R-:W-:Y:S01]  /*52c0*/  R2UR UR52, R4 ;  /* 0x00000000043472ca */ /* 0x000fe200000e0000 */
[----:B------:R-:W-:Y:S01]  /*52d0*/  UMOV UR45, 0x8210010 ;  /* 0x08210010002d7882 */ /* 0x000fe20000000000 */
[----:B------:R-:W-:Y:S01]  /*52e0*/  UMOV UR68, 0x0 ;  /* 0x0000000000447882 */ /* 0x000fe20000000000 */
[----:B------:R-:W-:Y:S01]  /*52f0*/  UMOV UR69, 0x8210010 ;  /* 0x0821001000457882 */ /* 0x000fe20000000000 */
[----:B------:R-:W-:Y:S01]  /*5300*/  R2UR UR63, R3 ;  /* 0x00000000033f72ca */ /* 0x000fe200000e0000 */
[----:B------:R-:W-:Y:S01]  /*5310*/  IMAD.MOV.U32 R3, RZ, RZ, 0x100 ;  /* 0x00000100ff037424 */ /* 0x000fe200078e00ff */
[----:B------:R-:W-:Y:S01]  /*5320*/  UMOV UR70, 0x0 ;  /* 0x0000000000467882 */ /* 0x000fe20000000000 */
[----:B------:R-:W-:Y:S01]  /*5330*/  UMOV UR71, 0x8210010 ;  /* 0x0821001000477882 */ /* 0x000fe20000000000 */
[----:B------:R-:W-:Y:S01]  /*5340*/  UMOV UR72, 0x0 ;  /* 0x0000000000487882 */ /* 0x000fe20000000000 */
[----:B------:R-:W-:Y:S01]  /*5350*/  UMOV UR73, 0x8210010 ;  /* 0x0821001000497882 */ /* 0x000fe20000000000 */
[----:B------:R-:W-:Y:S01]  /*5360*/  UMOV UR74, 0x0 ;  /* 0x00000000004a7882 */ /* 0x000fe20000000000 */
[----:B------:R-:W-:Y:S01]  /*5370*/  UMOV UR75, 0x8210010 ;  /* 0x08210010004b7882 */ /* 0x000fe20000000000 */
[----:B------:R-:W-:Y:S01]  /*5380*/  UIADD3 UR49, UPT, UPT, UR16, 0x98, URZ ;  /* 0x0000009810317890 */ /* 0x000fe2000fffe0ff */
[C---:B------:R-:W-:Y:S01]  /*5390*/  R2UR UR62, R2.reuse ;  /* 0x00000000023e72ca */ /* 0x040fe200000e0000 */
[----:B------:R-:W-:Y:S01]  /*53a0*/  UIADD3 UR42, UPT, UPT, UR36, 0x80, URZ ;  /* 0x00000080242a7890 */ /* 0x000fe2000fffe0ff */
        /* <DEDUP_REMOVED lines=12> */
[----:B------:R-:W-:Y:S02]  /*5470*/  UIADD3 UR47, UPT, UPT, UR38, 0x300, URZ ;  /* 0x00000300262f7890 */ /* 0x000fe4000fffe0ff */
[----:B------:R-:W-:Y:S01]  /*5480*/  ULOP3.LUT UR12, UR4, 0x4000000, URZ, 0xfc, !UPT ;  /* 0x04000000040c7892 */ /* 0x000fe2000f8efcff */
[----:B----4-:R-:W-:Y:S11]  /*5490*/  @!P0 BRA `(.L_x_47) ;  /* 0x00000050001c8947 */ /* 0x010ff60003800000 */
.L_x_126:
[----:B------:R-:W-:Y:S01]  /*54a0*/  UMOV UR8, UR12 ;  /* 0x0000000c00087c82 */ /* 0x000fe20008000000 */
[----:B------:R-:W-:Y:S01]  /*54b0*/  UMOV UR9, 0x40004040 ;  /* 0x4000404000097882 */ /* 0x000fe20000000000 */
[----:B------:R-:W-:Y:S01]  /*54c0*/  UIADD3 UR6, UPT, UPT, UR12, 0x80, URZ ;  /* 0x000000800c067890 */ /* 0x000fe2000fffe0ff */
[----:B------:R2:W-:Y:S01]  /*54d0*/  UTCHMMA tmem[UR10], gdesc[UR8], tmem[UR11], tmem[UR44], idesc[UR45], UP0 ;  /* 0x00ff2c080a0079ea */ /* 0x0005e2000800000b */
[----:B------:R-:W-:Y:S01]  /*54e0*/  UIADD3 UR4, UPT, UPT, UR12, 0x100, URZ ;  /* 0x000001000c047890 */ /* 0x000fe2000fffe0ff */
[----:B-1----:R-:W-:Y:S01]  /*54f0*/  IMAD.MOV.U32 R3, RZ, RZ, 0x100 ;  /* 0x00000100ff037424 */ /* 0x002fe200078e00ff */
[----:B------:R-:W-:Y:S01]  /*5500*/  UMOV UR7, 0x40004040 ;  /* 0x4000404000077882 */ /* 0x000fe20000000000 */
[----:B------:R-:W-:Y:S01]  /*5510*/  UMOV UR5, 0x40004040 ;  /* 0x4000404000057882 */ /* 0x000fe20000000000 */
[----:B------:R-:W-:Y:S01]  /*5520*/  IMAD.MOV.U32 R2, RZ, RZ, 0x100 ;  /* 0x00000100ff027424 */ /* 0x000fe200078e00ff */
[----:B------:R-:W1:Y:S01]  /*5530*/  S2UR UR67, SR_CgaCtaId ;  /* 0x00000000004379c3 */ /* 0x000e620000008800 */
[C---:B------:R-:W-:Y:S01]  /*5540*/  R2UR UR57, R3.reuse ;  /* 0x00000000033972ca */ /* 0x040fe200000e0000 */
[----:B------:R3:W-:Y:S01]  /*5550*/  UTCHMMA tmem[UR13], gdesc[UR6], tmem[UR15], tmem[UR68], idesc[UR69], UPT ;  /* 0x00ff44060d0079ea */ /* 0x0007e2000b80000f */
[----:B------:R-:W-:Y:S01]  /*5560*/  R2UR UR55, R3 ;  /* 0x00000000033772ca */ /* 0x000fe200000e0000 */
[----:B------:R4:W-:Y:S01]  /*5570*/  UTCHMMA tmem[UR17], gdesc[UR4], tmem[UR21], tmem[UR70], idesc[UR71], UPT ;  /* 0x00ff4604110079ea */ /* 0x0009e2000b800015 */
[C---:B------:R-:W-:Y:S01]  /*5580*/  R2UR UR56, R2.reuse ;  /* 0x00000000023872ca */ /* 0x040fe200000e0000 */
[----:B------:R-:W-:Y:S01]  /*5590*/  UIADD3 UR22, UPT, UPT, UR38, 0x380, URZ ;  /* 0x0000038026167890 */ /* 0x000fe2000fffe0ff */
[C---:B------:R-:W-:Y:S01]  /*55a0*/  R2UR UR54, R2.reuse ;  /* 0x00000000023672ca */ /* 0x040fe200000e0000 */
[----:B------:R-:W-:Y:S01]  /*55b0*/  UIADD3 UR20, UPT, UPT, UR36, 0x380, URZ ;  /* 0x0000038024147890 */ /* 0x000fe2000fffe0ff */
[----:B------:R-:W-:Y:S01]  /*55c0*/  R2UR UR51, R2 ;  /* 0x00000000023372ca */ /* 0x000fe200000e0000 */
[----:B------:R-:W-:Y:S01]  /*55d0*/  UIADD3 UR46, UPT, UPT, UR16, 0xb0, URZ ;  /* 0x000000b0102e7890 */ /* 0x000fe2000fffe0ff */
[----:B------:R-:W-:Y:S01]  /*55e0*/  IMAD.MOV.U32 R2, RZ, RZ, 0x1 ;  /* 0x00000001ff027424 */ /* 0x000fe200078e00ff */
[----:B------:R-:W-:Y:S01]  /*55f0*/  UMOV UR43, 0x40004040 ;  /* 0x40004040002b7882 */ /* 0x000fe20000000000 */
[----:B------:R-:W-:Y:S01]  /*5600*/  UMOV UR41, 0x40004040 ;  /* 0x4000404000297882 */ /* 0x000fe20000000000 */
[----:B------:R-:W-:Y:S01]  /*5610*/  UMOV UR35, 0x40004040 ;  /* 0x4000404000237882 */ /* 0x000fe20000000000 */
[----:B------:R-:W-:Y:S01]  /*5620*/  UMOV UR33, 0x40004040 ;  /* 0x4000404000217882 */ /* 0x000fe20000000000 */
[----:B------:R-:W-:Y:S01]  /*5630*/  UMOV UR31, 0x40004040 ;  /* 0x40004040001f7882 */ /* 0x000fe20000000000 */
[----:B------:R-:W-:Y:S01]  /*5640*/  UMOV UR29, 0x40004040 ;  /* 0x40004040001d7882 */ /* 0x000fe20000000000 */
[----:B------:R-:W-:Y:S01]  /*5650*/  UMOV UR27, 0x40004040 ;  /* 0x40004040001b7882 */ /* 0x000fe20000000000 */
[----:B--2---:R-:W-:Y:S01]  /*5660*/  UIADD3 UR8, UPT, UPT, UR12, 0x180, URZ ;  /* 0x000001800c087890 */ /* 0x004fe2000fffe0ff */
[----:B------:R-:W-:Y:S01]  /*5670*/  LOP3.LUT R5, R24, 0xffff, RZ, 0xc0, !PT ;  /* 0x0000ffff18057812 */ /* 0x000fe200078ec0ff */
[----:B------:R-:W-:Y:S01]  /*5680*/  UIADD3 UR10, UPT, UPT, UR12, 0x280, URZ ;  /* 0x000002800c0a7890 */ /* 0x000fe2000fffe0ff */
[----:B------:R-:W-:Y:S01]  /*5690*/  IMAD.MOV.U32 R4, RZ, RZ, 0xffff ;  /* 0x0000ffffff047424 */ /* 0x000fe200078e00ff */
[----:B------:R-:W-:Y:S01]  /*56a0*/  UMOV UR11, 0x40004040 ;  /* 0x40004040000b7882 */ /* 0x000fe20000000000 */
[----:B------:R-:W-:Y:S01]  /*56b0*/  ULEA UR45, UR18, UR16, 0x3 ;  /* 0x00000010122d7291 */ /* 0x000fe2000f8e18ff */
[----:B------:R-:W-:Y:S01]  /*56c0*/  SHF.R.U32.HI R5, RZ, 0x5, R5 ;  /* 0x00000005ff057819 */ /* 0x000fe20000011605 */
[----:B------:R-:W-:Y:S01]  /*56d0*/  UIADD3 UR44, UPT, UPT, UR16, 0x88, URZ ;  /* 0x00000088102c7890 */ /* 0x000fe2000fffe0ff */
[----:B------:R-:W-:Y:S01]  /*56e0*/  IMAD.MOV.U32 R3, RZ, RZ, 0x1 ;  /* 0x00000001ff037424 */ /* 0x000fe200078e00ff */
[----:B---3--:R-:W-:Y:S01]  /*56f0*/  UIADD3 UR6, UPT, UPT, UR12, 0x200, URZ ;  /* 0x000002000c067890 */ /* 0x008fe2000fffe0ff */
[----:B------:R2:W-:Y:S01]  /*5700*/  UTCHMMA tmem[UR48], gdesc[UR8], tmem[UR50], tmem[UR72], idesc[UR73], UPT ;  /* 0x00ff4808300079ea */ /* 0x0005e2000b800032 */
[----:B----4-:R-:W-:Y:S01]  /*5710*/  UIADD3 UR4, UPT, UPT, UR12, 0x380, URZ ;  /* 0x000003800c047890 */ /* 0x010fe2000fffe0ff */
[----:B------:R-:W-:Y:S01]  /*5720*/  VIADD R6, R5, 0x10 ;  /* 0x0000001005067836 */ /* 0x000fe20000000000 */
[----:B------:R-:W-:Y:S01]  /*5730*/  UMOV UR68, 0x0 ;  /* 0x0000000000447882 */ /* 0x000fe20000000000 */
[----:B------:R-:W-:Y:S01]  /*5740*/  UMOV UR69, 0x8210010 ;  /* 0x0821001000457882 */ /* 0x000fe20000000000 */
[----:B------:R-:W-:Y:S01]  /*5750*/  UMOV UR70, 0x0 ;  /* 0x0000000000467882 */ /* 0x000fe20000000000 */
[----:B------:R-:W-:Y:S01]  /*5760*/  UMOV UR71, 0x8210010 ;  /* 0x0821001000477882 */ /* 0x000fe20000000000 */
[----:B------:R-:W-:Y:S01]  /*5770*/  UMOV UR25, 0x40004040 ;  /* 0x4000404000197882 */ /* 0x000fe20000000000 */
[----:B------:R3:W-:Y:S01]  /*5780*/  UTCHMMA tmem[UR52], gdesc[UR6], tmem[UR53], tmem[UR74], idesc[UR75], UPT ;  /* 0x00ff4a06340079ea */ /* 0x0007e2000b800035 */
[----:B------:R-:W-:Y:S01]  /*5790*/  UTCHMMA tmem[UR58], gdesc[UR10], tmem[UR59], tmem[UR68], idesc[UR69], UPT ;  /* 0x00ff440a3a0079ea */ /* 0x000fe2000b80003b */
[----:B------:R-:W-:Y:S01]  /*57a0*/  UMOV UR18, UR19 ;  /* 0x0000001300127c82 */ /* 0x000fe20008000000 */
[----:B------:R-:W-:Y:S01]  /*57b0*/  UMOV UR19, 0x40004040 ;  /* 0x4000404000137882 */ /* 0x000fe20000000000 */
[----:B------:R-:W-:Y:S01]  /*57c0*/  UMOV UR16, UR14 ;  /* 0x0000000e00107c82 */ /* 0x000fe20008000000 */
[----:B------:R-:W-:Y:S01]  /*57d0*/  UMOV UR17, 0x40004040 ;  /* 0x4000404000117882 */ /* 0x000fe20000000000 */
[----:B------:R-:W-:Y:S01]  /*57e0*/  UMOV UR14, UR23 ;  /* 0x00000017000e7c82 */ /* 0x000fe20008000000 */
[----:B------:R-:W-:Y:S01]  /*57f0*/  UMOV UR15, 0x40004040 ;  /* 0x40004040000f7882 */ /* 0x000fe20000000000 */
[----:B------:R-:W-:Y:S01]  /*5800*/  UMOV UR13, 0x40004040 ;  /* 0x40004040000d7882 */ /* 0x000fe20000000000 */
[----:B------:R-:W-:-:S02]  /*5810*/  ELECT P0, URZ, PT ;  /* 0x0000000000ff782f */ /* 0x000fc40003800000 */
[----:B------:R-:W-:Y:S01]  /*5820*/  SHF.L.U32 R5, R4, R5, RZ ;  /* 0x0000000504057219 */ /* 0x000fe200000006ff */
[----:B------:R-:W-:Y:S01]  /*5830*/  UMOV UR76, 0x0 ;  /* 0x00000000004c7882 */ /* 0x000fe20000000000 */
[----:B------:R-:W-:Y:S01]  /*5840*/  UMOV UR77, 0x8218010 ;  /* 0x08218010004d7882 */ /* 0x000fe20000000000 */
[----:B------:R-:W-:Y:S01]  /*5850*/  UMOV UR21, 0x40004040 ;  /* 0x4000404000157882 */ /* 0x000fe20000000000 */
[----:B------:R-:W-:Y:S01]  /*5860*/  UMOV UR23, 0x40004040 ;  /* 0x4000404000177882 */ /* 0x000fe20000000000 */
[----:B------:R-:W-:Y:S01]  /*5870*/  SHF.L.U32 R6, R3, R6, RZ ;  /* 0x0000000603067219 */ /* 0x000fe200000006ff */
[----:B------:R-:W-:Y:S01]  /*5880*/  UVIRTCOUNT.DEALLOC.SMPOOL 0x80 ;  /* 0x000000800000784c */ /* 0x000fe20000000000 */
[----:B--2---:R-:W-:Y:S01]  /*5890*/  UIADD3 UR8, UPT, UPT, UR12, 0x300, URZ ;  /* 0x000003000c087890 */ /* 0x004fe2000fffe0ff */
[----:B------:R-:W-:Y:S01]  /*58a0*/  UMOV UR72, 0x0 ;  /* 0x0000000000487882 */ /* 0x000fe20000000000 */
[----:B------:R-:W-:Y:S01]  /*58b0*/  UMOV UR73, 0x8218010 ;  /* 0x0821801000497882 */ /* 0x000fe20000000000 */
[----:B------:R-:W-:Y:S01]  /*58c0*/  UMOV UR12, UR47 ;  /* 0x0000002f000c7c82 */ /* 0x000fe20008000000 */
[----:B------:R-:W-:-:S02]  /*58d0*/  @P0 PRMT R7, R2, 0x7610, R7 ;  /* 0x0000761002070816 */ /* 0x000fc40000000007 */
[----:B------:R-:W-:Y:S01]  /*58e0*/  LOP3.LUT R5, R6, R5, RZ, 0xfc, !PT ;  /* 0x0000000506057212 */ /* 0x000fe200078efcff */
[----:B---3--:R-:W-:Y:S02]  /*58f0*/  UIADD3 UR7, UPT, UPT, UR45, 0x10, URZ ;  /* 0x000000102d077890 */ /* 0x008fe4000fffe0ff */
[----:B------:R2:W-:Y:S01]  /*5900*/  UTCHMMA tmem[UR65], gdesc[UR8], tmem[UR66], tmem[UR70], idesc[UR71], UPT ;  /* 0x00ff4608410079ea */ /* 0x0005e2000b800042 */
[----:B------:R3:W-:Y:S01]  /*5910*/  UTCHMMA tmem[UR63], gdesc[UR4], tmem[UR64], tmem[UR68], idesc[UR69], UPT ;  /* 0x00ff44043f0079ea */ /* 0x0007e2000b800040 */
[----:B------:R4:W-:Y:S01]  /*5920*/  UTCBAR [UR49], URZ ;  /* 0x000000ff310073e9 */ /* 0x0009e200080000ff */
[----:B------:R4:W-:Y:S01]  /*5930*/  UTCHMMA gdesc[UR38], gdesc[UR36], tmem[UR62], tmem[UR72], idesc[UR73], !UPT ;  /* 0x00ff4824260075ea */ /* 0x0009e2000f80003e */
[----:B------:R-:W-:Y:S01]  /*5940*/  UMOV UR52, 0x0 ;  /* 0x0000000000347882 */ /* 0x000fe20000000000 */
[----:B------:R-:W-:Y:S01]  /*5950*/  UMOV UR53, 0x8218010 ;  /* 0x0821801000357882 */ /* 0x000fe20000000000 */
[----:B------:R-:W-:Y:S01]  /*5960*/  LOP3.LUT R4, R5, 0xffff, RZ, 0xc0, !PT ;  /* 0x0000ffff05047812 */ /* 0x000fe200078ec0ff */
[----:B--2---:R-:W-:Y:S01]  /*5970*/  UMOV UR71, 0x8218010 ;  /* 0x0821801000477882 */ /* 0x004fe20000000000 */
[----:B---3--:R-:W-:Y:S01]  /*5980*/  UMOV UR69, 0x8218010 ;  /* 0x0821801000457882 */ /* 0x008fe20000000000 */
[----:B------:R4:W-:Y:S01]  /*5990*/  UTCHMMA gdesc[UR40], gdesc[UR42], tmem[UR61], tmem[UR70], idesc[UR71], UPT ;  /* 0x00ff462a280075ea */ /* 0x0009e2000b80003d */
[----:B------:R4:W-:Y:S01]  /*59a0*/  UTCHMMA gdesc[UR32], gdesc[UR34], tmem[UR60], tmem[UR68], idesc[UR69], UPT ;  /* 0x00ff4422200075ea */ /* 0x0009e2000b80003c */
[----:B------:R4:W-:Y:S01]  /*59b0*/  UTCHMMA gdesc[UR28], gdesc[UR30], tmem[UR57], tmem[UR72], idesc[UR73], UPT ;  /* 0x00ff481e1c0075ea */ /* 0x0009e2000b800039 */
[----:B------:R4:W-:Y:S01]  /*59c0*/  UTCHMMA gdesc[UR24], gdesc[UR26], tmem[UR56], tmem[UR70], idesc[UR71], UPT ;  /* 0x00ff461a180075ea */ /* 0x0009e2000b800038 */
[----:B------:R4:W-:Y:S01]  /*59d0*/  UTCHMMA gdesc[UR16], gdesc[UR18], tmem[UR55], tmem[UR68], idesc[UR69], UPT ;  /* 0x00ff4412100075ea */ /* 0x0009e2000b800037 */
[----:B------:R4:W-:Y:S01]  /*59e0*/  UTCHMMA gdesc[UR12], gdesc[UR14], tmem[UR54], tmem[UR52], idesc[UR53], UPT ;  /* 0x00ff340e0c0075ea */ /* 0x0009e2000b800036 */
[----:B------:R4:W-:Y:S01]  /*59f0*/  UTCHMMA gdesc[UR22], gdesc[UR20], tmem[UR51], tmem[UR76], idesc[UR77], UPT ;  /* 0x00ff4c14160075ea */ /* 0x0009e2000b800033 */
[----:B------:R4:W-:Y:S01]  /*5a00*/  UTCBAR [UR46], URZ ;  /* 0x000000ff2e0073e9 */ /* 0x0009e200080000ff */
[----:B------:R4:W-:Y:S01]  /*5a10*/  UTCBAR [UR7], URZ ;  /* 0x000000ff070073e9 */ /* 0x0009e200080000ff */
[----:B------:R4:W-:Y:S01]  /*5a20*/  UTCBAR [UR44], URZ ;  /* 0x000000ff2c0073e9 */ /* 0x0009e200080000ff */
[----:B------:R-:W-:-:S02]  /*5a30*/  UMOV UR4, 0x40 ;  /* 0x0000004000047882 */ /* 0x000fc40000000000 */
[----:B-1----:R-:W-:-:S09]  /*5a40*/  ULEA UR4, UR67, UR4, 0x18 ;  /* 0x0000000443047291 */ /* 0x002fd2000f8ec0ff */
[----:B------:R-:W-:Y:S01]  /*5a50*/  @P0 STS.U8 [UR4], R7 ;  /* 0x00000007ff000988 */ /* 0x000fe20008000004 */
[----:B------:R-:W-:Y:S06]  /*5a60*/  BAR.SYNC.DEFER_BLOCKING 0x5, 0x1a0 ;  /* 0x0146800000007b1d */ /* 0x000fec0000010000 */
[----:B------:R-:W-:Y:S01]  /*5a70*/  NOP ;  /* 0x0000000000007918 */ /* 0x000fe20000000000 */
[----:B------:R-:W-:Y:S02]  /*5a80*/  UMOV UR4, 0x50 ;  /* 0x0000005000047882 */ /* 0x000fe40000000000 */
[----:B------:R-:W-:-:S09]  /*5a90*/  ULEA UR6, UR67, UR4, 0x18 ;  /* 0x0000000443067291 */ /* 0x000fd2000f8ec0ff */
[----:B------:R-:W1:Y:S02]  /*5aa0*/  LDS R2, [UR6] ;  /* 0x00000006ff027984 */ /* 0x000e640008000800 */
[----:B-1----:R-:W-:-:S04]  /*5ab0*/  LOP3.LUT R3, R5, 0xffff, R2, 0x80, !PT ;  /* 0x0000ffff05037812 */ /* 0x002fc800078e8002 */
[----:B------:R-:W-:-:S13]  /*5ac0*/  ISETP.NE.AND P0, PT, R3, R4, PT ;  /* 0x000000040300720c */ /* 0x000fda0003f05270 */
[----:B----4-:R-:W-:Y:S05]  /*5ad0*/  @P0 BRA `(.L_x_48) ;  /* 0x0000000000500947 */ /* 0x010fea0003800000 */
[----:B------:R-:W-:Y:S02]  /*5ae0*/  SHF.R.U32.HI R2, RZ, 0x10, R2 ;  /* 0x00000010ff027819 */ /* 0x000fe40000011602 */
[----:B------:R-:W-:-:S04]  /*5af0*/  SHF.R.U32.HI R3, RZ, 0x10, R5 ;  /* 0x00000010ff037819 */ /* 0x000fc80000011605 */
[----:B------:R-:W-:-:S04]  /*5b00*/  LOP3.LUT R2, R2, R3, RZ, 0xc0, !PT ;  /* 0x0000000302027212 */ /* 0x000fc800078ec0ff */
[----:B------:R-:W-:-:S13]  /*5b10*/  ISETP.NE.AND P0, PT, R2, R3, PT ;  /* 0x000000030200720c */ /* 0x000fda0003f05270 */
[----:B------:R-:W-:Y:S05]  /*5b20*/  @P0 BRA `(.L_x_49) ;  /* 0x0000000000300947 */ /* 0x000fea0003800000 */
[----:B------:R-:W-:Y:S01]  /*5b30*/  R2UR UR4, R5 ;  /* 0x00000000050472ca */ /* 0x000fe200000e0000 */
[----:B------:R-:W1:-:S12]  /*5b40*/  S2R R3, SR_LANEID ;  /* 0x0000000000037919 */ /* 0x000e580000000000 */
[----:B------:R-:W-:-:S03]  /*5b50*/  ULOP3.LUT UR5, URZ, UR4, URZ, 0x33, !UPT ;  /* 0x00000004ff057292 */ /* 0x000fc6000f8e33ff */
[----:B------:R-:W-:Y:S02]  /*5b60*/  VOTEU.ANY UR4, UPT, PT ;  /* 0x0000000000047886 */ /* 0x000fe400038e0100 */
[----:B------:R-:W-:Y:S01]  /*5b70*/  UFLO.U32 UR4, UR4 ;  /* 0x00000004000472bd */ /* 0x000fe200080e0000 */
[----:B------:R-:W-:-:S04]  /*5b80*/  IMAD.U32 R2, RZ, RZ, UR5 ;  /* 0x00000005ff027e24 */ /* 0x000fc8000f8e00ff */
[----:B------:R-:W2:Y:S02]  /*5b90*/  REDUX UR7, R2 ;  /* 0x00000000020773c4 */ /* 0x000ea40000000000 */
[----:B------:R3:W-:Y:S01]  /*5ba0*/  UTCATOMSWS.AND URZ, UR5 ;  /* 0x0000000500ff79e3 */ /* 0x0007e20008000000 */
[----:B-1----:R-:W-:Y:S01]  /*5bb0*/  ISETP.EQ.U32.AND P0, PT, R3, UR4, PT ;  /* 0x0000000403007c0c */ /* 0x002fe2000bf02070 */
[----:B--2---:R-:W-:-:S12]  /*5bc0*/  IMAD.U32 R3, RZ, RZ, UR7 ;  /* 0x00000007ff037e24 */ /* 0x004fd8000f8e00ff */
[----:B------:R3:W-:Y:S01]  /*5bd0*/  @P0 ATOMS.AND RZ, [UR6], R3 ;  /* 0x00000003ffff098c */ /* 0x0007e2000a800006 */
[----:B------:R-:W-:Y:S05]  /*5be0*/  BRA `(.L_x_50) ;  /* 0x0000000000147947 */ /* 0x000fea0003800000 */
.L_x_49:
[----:B------:R-:W-:Y:S02]  /*5bf0*/  MOV R2, 0x5c10 ;  /* 0x00005c1000027802 */ /* 0x000fe40000000f00 */
[----:B------:R-:W-:Y:S05]  /*5c00*/  CALL.REL.NOINC `($__internal_0_$__cuda_sm10x_tcgen05_guardrail_trap_col_being_dealloced_not_returned_by_alloc) ;  /* 0x0000004c00387944 */ /* 0x000fea0003c00000 */
[----:B------:R-:W-:Y:S05]  /*5c10*/  BRA `(.L_x_50) ;  /* 0x0000000000087947 */ /* 0x000fea0003800000 */
.L_x_48:
[----:B------:R-:W-:Y:S02]  /*5c20*/  MOV R2, 0x5c40 ;  /* 0x00005c4000027802 */ /* 0x000fe40000000f00 */
[----:B------:R-:W-:Y:S05]  /*5c30*/  CALL.REL.NOINC `($__internal_2_$__cuda_sm10x_tcgen05_guardrail_trap_unallocated_columns_being_dealloced) ;  /* 0x0000004c00447944 */ /* 0x000fea0003c00000 */
.L_x_50:
[----:B------:R-:W-:Y:S01]  /*5c40*/  NOP ;  /* 0x0000000000007918 */ /* 0x000fe20000000000 */
[----:B------:R-:W-:Y:S05]  /*5c50*/  BRA `(.L_x_11) ;  /* 0x0000000000087947 */ /* 0x000fea0003800000 */
.L_x_9:
[----:B------:R-:W-:-:S08]  /*5c60*/  NOP ;  /* 0x0000000000007918 */ /* 0x000fd00000000000 */
[----:B------:R-:W1:-:S00]  /*5c70*/  USETMAXREG.DEALLOC.CTAPOOL 0x18 ;  /* 0x00000018000079c8 */ /* 0x000e4000080e0500 */
.L_x_11:
[----:B-1----:R-:W-:-:S13]  /*5c80*/  R2UR UR4, R0 ;  /* 0x00000000000472ca */ /* 0x002fda00000e0000 */
[----:B------:R-:W-:-:S04]  /*5c90*/  UIADD3 UR4, UPT, UPT, UR4, -0x4, URZ ;  /* 0xfffffffc04047890 */ /* 0x000fc8000fffe0ff */
[----:B------:R-:W-:-:S09]  /*5ca0*/  UISETP.GT.U32.AND UP0, UPT, UR4, 0x7, UPT ;  /* 0x000000070400788c */ /* 0x000fd2000bf04070 */
[----:B------:R-:W-:Y:S05]  /*5cb0*/  BRA.U UP0, `(.L_x_51) ;  /* 0x0000002d00d47547 */ /* 0x000fea000b800000 */
.L_x_52:
[----:B------:R-:W-:-:S08]  /*5cc0*/  NOP ;  /* 0x0000000000007918 */ /* 0x000fd00000000000 */
[----:B------:R-:W1:Y:S02]  /*5cd0*/  USETMAXREG.TRY_ALLOC.CTAPOOL UP0, 0x88 ;  /* 0x00000088000079c8 */ /* 0x000e640008000600 */
[----:B-1----:R-:W-:Y:S05]  /*5ce0*/  BRA.U !UP0, `(.L_x_52) ;  /* 0xfffffffd08f47547 */ /* 0x002fea000b83ffff */
[----:B---3--:R-:W1:Y:S02]  /*5cf0*/  LDCU UR5, c[0x0][0x380] ;  /* 0x00007000ff0577ac */ /* 0x008e640008000800 */
[----:B-1----:R-:W-:Y:S02]  /*5d00*/  UIADD3 UR4, UPT, UPT, -UR5, URZ, URZ ;  /* 0x000000ff05047290 */ /* 0x002fe4000fffe1ff */
[----:B------:R-:W-:Y:S02]  /*5d10*/  UIADD3 UR7, UPT, UPT, UR5, -0x1, URZ ;  /* 0xffffffff05077890 */ /* 0x000fe4000fffe0ff */
[----:B------:R-:W-:Y:S02]  /*5d20*/  USHF.R.S32.HI UR4, URZ, 0x1f, UR4 ;  /* 0x0000001fff047899 */ /* 0x000fe40008011404 */
[----:B------:R-:W-:Y:S02]  /*5d30*/  USHF.R.S32.HI UR6, URZ, 0x1f, UR7 ;  /* 0x0000001fff067899 */ /* 0x000fe40008011407 */
[----:B------:R-:W-:-:S02]  /*5d40*/  ULEA.HI UR4, UR4, -UR5, URZ, 0x7 ;  /* 0x8000000504047291 */ /* 0x000fc4000f8f38ff */
[----:B------:R-:W-:Y:S02]  /*5d50*/  UISETP.GT.AND UP0, UPT, UR5, URZ, UPT ;  /* 0x000000ff0500728c */ /* 0x000fe4000bf04270 */
[----:B------:R-:W-:Y:S02]  /*5d60*/  ULEA.HI UR6, UR6, UR7, URZ, 0x7 ;  /* 0x0000000706067291 */ /* 0x000fe4000f8f38ff */
[----:B------:R-:W-:Y:S02]  /*5d70*/  USHF.R.S32.HI UR5, URZ, 0x7, UR4 ;  /* 0x00000007ff057899 */ /* 0x000fe40008011404 */
[----:B------:R-:W-:Y:S02]  /*5d80*/  ULEA.HI.SX32 UR4, UR6, 0x1, 0x19 ;  /* 0x0000000106047891 */ /* 0x000fe4000f8fcaff */
[----:B------:R-:W-:-:S07]  /*5d90*/  UIADD3 UR5, UPT, UPT, -UR5, URZ, URZ ;  /* 0x000000ff05057290 */ /* 0x000fce000fffe1ff */
[----:B------:R-:W-:Y:S02]  /*5da0*/  @!UP0 UMOV UR4, UR5 ;  /* 0x0000000500048c82 */ /* 0x000fe40008000000 */
[----:B------:R-:W-:Y:S01]  /*5db0*/  UISETP.GE.AND UP0, UPT, UR4, 0x1, UPT ;  /* 0x000000010400788c */ /* 0x000fe2000bf06270 */
[----:B------:R-:W-:Y:S08]  /*5dc0*/  BAR.SYNC.DEFER_BLOCKING 0x5, 0x1a0 ;  /* 0x0146800000007b1d */ /* 0x000ff00000010000 */
[----:B------:R-:W-:Y:S05]  /*5dd0*/  BRA.U !UP0, `(.L_x_53) ;  /* 0x0000001d08547547 */ /* 0x000fea000b800000 */
[----:B------:R-:W1:Y:S01]  /*5de0*/  S2R R109, SR_TID.X ;  /* 0x00000000006d7919 */ /* 0x000e620000002100 */
[----:B------:R-:W3:Y:S01]  /*5df0*/  LDCU UR6, c[0x0][0x38c] ;  /* 0x00007180ff0677ac */ /* 0x000ee20008000800 */
[----:B------:R-:W4:Y:S01]  /*5e00*/  S2UR UR5, SR_CgaCtaId ;  /* 0x00000000000579c3 */ /* 0x000f220000008800 */
[----:B------:R-:W-:Y:S01]  /*5e10*/  IMAD.MOV.U32 R107, RZ, RZ, 0x1 ;  /* 0x00000001ff6b7424 */ /* 0x000fe200078e00ff */
[----:B--2---:R-:W2:Y:S01]  /*5e20*/  S2R R2, SR_CTAID.X ;  /* 0x0000000000027919 */ /* 0x004ea20000002500 */
[----:B------:R-:W-:Y:S01]  /*5e30*/  UIADD3 UR15, UPT, UPT, -UR4, URZ, URZ ;  /* 0x000000ff040f7290 */ /* 0x000fe2000fffe1ff */
[----:B------:R-:W-:Y:S01]  /*5e40*/  IMAD.MOV.U32 R106, RZ, RZ, 0x1 ;  /* 0x00000001ff6a7424 */ /* 0x000fe200078e00ff */
[----:B------:R-:W-:Y:S01]  /*5e50*/  UMOV UR17, 0x400 ;  /* 0x0000040000117882 */ /* 0x000fe20000000000 */
[----:B------:R-:W-:Y:S01]  /*5e60*/  UMOV UR4, 0x400 ;  /* 0x0000040000047882 */ /* 0x000fe20000000000 */
[----:B------:R-:W-:Y:S01]  /*5e70*/  UMOV UR14, 0x1 ;  /* 0x00000001000e7882 */ /* 0x000fe20000000000 */
[----:B------:R-:W5:Y:S01]  /*5e80*/  S2UR UR7, SR_CgaCtaId ;  /* 0x00000000000779c3 */ /* 0x000f620000008800 */
[----:B------:R-:W-:Y:S01]  /*5e90*/  UMOV UR13, URZ ;  /* 0x000000ff000d7c82 */ /* 0x000fe20008000000 */
[----:B------:R-:W-:Y:S01]  /*5ea0*/  UMOV UR16, URZ ;  /* 0x000000ff00107c82 */ /* 0x000fe20008000000 */
[----:B------:R-:W1:Y:S01]  /*5eb0*/  LDCU UR10, c[0x0][0x7d4] ;  /* 0x0000fa80ff0a77ac */ /* 0x000e620008000800 */
[----:B------:R-:W-:Y:S01]  /*5ec0*/  UMOV UR12, URZ ;  /* 0x000000ff000c7c82 */ /* 0x000fe20008000000 */
[----:B------:R-:W-:Y:S01]  /*5ed0*/  UMOV UR8, URZ ;  /* 0x000000ff00087c82 */ /* 0x000fe20008000000 */
[----:B----4-:R-:W-:Y:S01]  /*5ee0*/  ULEA UR4, UR5, UR4, 0x18 ;  /* 0x0000000405047291 */ /* 0x010fe2000f8ec0ff */
[----:B-1----:R-:W-:-:S02]  /*5ef0*/  SHF.R.U32.HI R124, RZ, 0x2, R109 ;  /* 0x00000002ff7c7819 */ /* 0x002fc4000001166d */
[C---:B------:R-:W-:Y:S01]  /*5f00*/  LOP3.LUT R3, R109.reuse, 0x7f, RZ, 0xc0, !PT ;  /* 0x0000007f6d037812 */ /* 0x040fe200078ec0ff */
[----:B-----5:R-:W-:Y:S01]  /*5f10*/  ULEA UR17, UR7, UR17, 0x18 ;  /* 0x0000001107117291 */ /* 0x020fe2000f8ec0ff */
[----:B------:R-:W-:Y:S01]  /*5f20*/  SHF.R.U32.HI R111, RZ, 0x3, R109 ;  /* 0x00000003ff6f7819 */ /* 0x000fe2000001166d */
[----:B------:R-:W-:Y:S02]  /*5f30*/  IMAD R124, R109, 0x10000, R124 ;  /* 0x000100006d7c7824 */ /* 0x000fe400078e027c */
[----:B--2---:R-:W-:Y:S01]  /*5f40*/  IMAD R2, R2, 0x80, R3 ;  /* 0x0000008002027824 */ /* 0x004fe200078e0203 */
[----:B------:R-:W-:Y:S02]  /*5f50*/  LOP3.LUT R111, R111, 0x10, RZ, 0xc0, !PT ;  /* 0x000000106f6f7812 */ /* 0x000fe400078ec0ff */
[----:B------:R-:W-:Y:S02]  /*5f60*/  LOP3.LUT R124, R124, 0x600020, RZ, 0xc0, !PT ;  /* 0x006000207c7c7812 */ /* 0x000fe400078ec0ff */
[----:B---3--:R-:W-:-:S02]  /*5f70*/  IADD3 R2, PT, PT, -R2, UR6, RZ ;  /* 0x0000000602027c10 */ /* 0x008fc4000fffe1ff */
[C---:B------:R-:W-:Y:S01]  /*5f80*/  LOP3.LUT R108, R124.reuse, 0x40, RZ, 0xfc, !PT ;  /* 0x000000407c6c7812 */ /* 0x040fe200078efcff */
[----:B------:R-:W-:Y:S01]  /*5f90*/  IMAD.IADD R111, R124, 0x1, -R111 ;  /* 0x000000017c6f7824 */ /* 0x000fe200078e0a6f */
[----:B------:R-:W-:-:S13]  /*5fa0*/  ISETP.GE.AND P0, PT, R2, 0x1, PT ;  /* 0x000000010200780c */ /* 0x000fda0003f06270 */
.L_x_59:
[----:B------:R-:W-:Y:S02]  /*5fb0*/  USHF.L.U32 UR6, UR12, 0x1f, URZ ;  /* 0x0000001f0c067899 */ /* 0x000fe400080006ff */
[----:B------:R-:W-:Y:S02]  /*5fc0*/  ULEA UR9, UR8, UR4, 0x3 ;  /* 0x0000000408097291 */ /* 0x000fe4000f8e18ff */
[----:B------:R-:W-:Y:S02]  /*5fd0*/  USHF.L.U32 UR5, UR16, 0x1f, URZ ;  /* 0x0000001f10057899 */ /* 0x000fe400080006ff */
[----:B------:R-:W-:-:S04]  /*5fe0*/  MOV R3, UR6 ;  /* 0x0000000600037c02 */ /* 0x000fc80008000f00 */
[----:B------:R-:W-:Y:S01]  /*5ff0*/  MOV R2, UR5 ;  /* 0x0000000500027c02 */ /* 0x000fe20008000f00 */
[----:B-1----:R-:W1:Y:S02]  /*6000*/  SYNCS.PHASECHK.TRANS64.TRYWAIT P1, [UR9+0x30], R3 ;  /* 0x00003003ff0075a7 */ /* 0x002e640008021109 */
[----:B-1----:R-:W-:Y:S05]  /*6010*/  @!P1 BRA `(.L_x_54) ;  /* 0x0000004400589947 */ /* 0x002fea0003800000 */
.L_x_128:
[----:B------:R-:W2:Y:S01]  /*6020*/  SYNCS.PHASECHK.TRANS64.TRYWAIT P1, [UR4+0x60], R2 ;  /* 0x00006002ff0075a7 */ /* 0x000ea20008021104 */
[----:B------:R-:W-:Y:S01]  /*6030*/  LOP3.LUT R110, R109, 0x80, RZ, 0xc0, !PT ;  /* 0x000000806d6e7812 */ /* 0x000fe200078ec0ff */
[----:B------:R-:W-:Y:S01]  /*6040*/  IMAD.U32 R69, RZ, RZ, UR8 ;  /* 0x00000008ff457e24 */ /* 0x000fe2000f8e00ff */
[----:B------:R-:W-:-:S03]  /*6050*/  R2UR UR6, R124 ;  /* 0x000000007c0672ca */ /* 0x000fc600000e0000 */
[----:B------:R-:W-:Y:S01]  /*6060*/  IMAD R69, R69, 0x200, R110 ;  /* 0x0000020045457824 */ /* 0x000fe200078e026e */
[----:B--2---:R-:W-:Y:S11]  /*6070*/  @!P1 BRA `(.L_x_55) ;  /* 0x00000044005c9947 */ /* 0x004ff60003800000 */
.L_x_130:
[----:B------:R-:W2:Y:S01]  /*6080*/  LDS.128 R44, [R69+UR4+0x30410] ;  /* 0x03041004452c7984 */ /* 0x000ea20008000c00 */
[C---:B------:R-:W-:Y:S02]  /*6090*/  R2UR UR11, R111.reuse ;  /* 0x000000006f0b72ca */ /* 0x040fe400000e0000 */
[----:B------:R-:W-:Y:S02]  /*60a0*/  ELECT P1, URZ, PT ;  /* 0x0000000000ff782f */ /* 0x000fe40003820000 */
[----:B------:R-:W-:Y:S01]  /*60b0*/  R2UR UR7, R111 ;  /* 0x000000006f0772ca */ /* 0x000fe200000e0000 */
[----:B------:R-:W3:Y:S01]  /*60c0*/  LDS.128 R8, [R69+UR4+0x30400] ;  /* 0x0304000445087984 */ /* 0x000ee20008000c00 */
[----:B------:R-:W-:-:S03]  /*60d0*/  LOP3.LUT P2, RZ, R109, 0x1f, RZ, 0xc0, !PT ;  /* 0x0000001f6dff7812 */ /* 0x000fc6000784c0ff */
[----:B-1----:R-:W1:Y:S01]  /*60e0*/  LDS.128 R4, [R69+UR4+0x30430] ;  /* 0x0304300445047984 */ /* 0x002e620008000c00 */
[----:B------:R-:W4:Y:S03]  /*60f0*/  LDTM.x32 R12, tmem[UR6] ;  /* 0x00000006000c79ee */ /* 0x000f2600082c0000 */
[----:B------:R-:W-:Y:S01]  /*6100*/  LDS.128 R60, [R69+UR4+0x30470] ;  /* 0x03047004453c7984 */ /* 0x000fe20008000c00 */
[----:B------:R-:W-:-:S03]  /*6110*/  R2UR UR6, R108 ;  /* 0x000000006c0672ca */ /* 0x000fc600000e0000 */
[----:B------:R-:W-:Y:S01]  /*6120*/  LDS.128 R52, [R69+UR4+0x30460] ;  /* 0x0304600445347984 */ /* 0x000fe20008000c00 */
[----:B----4-:R-:W-:Y:S02]  /*6130*/  SEL R17, R17, 0xff800000, P0 ;  /* 0xff80000011117807 */ /* 0x010fe40000000000 */
[----:B------:R-:W-:Y:S02]  /*6140*/  SEL R16, R16, 0xff800000, P0 ;  /* 0xff80000010107807 */ /* 0x000fe40000000000 */
[----:B------:R-:W-:Y:S02]  /*6150*/  SEL R19, R19, 0xff800000, P0 ;  /* 0xff80000013137807 */ /* 0x000fe40000000000 */
[----:B------:R-:W-:Y:S01]  /*6160*/  SEL R18, R18, 0xff800000, P0 ;  /* 0xff80000012127807 */ /* 0x000fe20000000000 */
[----:B--2---:R-:W-:Y:S01]  /*6170*/  FFMA2 R44, R16.F32x2.HI_LO, UR10.F32, -R44.F32x2.HI_LO ;  /* 0x0000000a102c7c49 */ /* 0x004fe2000900082c */
[----:B------:R-:W-:Y:S02]  /*6180*/  SEL R13, R13, 0xff800000, P0 ;  /* 0xff8000000d0d7807 */ /* 0x000fe40000000000 */
[----:B------:R-:W-:Y:S01]  /*6190*/  SEL R12, R12, 0xff800000, P0 ;  /* 0xff8000000c0c7807 */ /* 0x000fe20000000000 */
[----:B------:R-:W-:Y:S01]  /*61a0*/  FFMA2 R46, R18.F32x2.HI_LO, UR10.F32, -R46.F32x2.HI_LO ;  /* 0x0000000a122e7c49 */ /* 0x000fe2000900082e */
[----:B------:R-:W-:Y:S01]  /*61b0*/  SEL R15, R15, 0xff800000, P0 ;  /* 0xff8000000f0f7807 */ /* 0x000fe20000000000 */
[----:B------:R-:W2:Y:S01]  /*61c0*/  LDS.128 R16, [R69+UR4+0x30420] ;  /* 0x0304200445107984 */ /* 0x000ea20008000c00 */
[----:B------:R-:W-:Y:S01]  /*61d0*/  SEL R14, R14, 0xff800000, P0 ;  /* 0xff8000000e0e7807 */ /* 0x000fe20000000000 */
[----:B---3--:R-:W-:Y:S01]  /*61e0*/  FFMA2 R48, R12.F32x2.HI_LO, UR10.F32, -R8.F32x2.HI_LO ;  /* 0x0000000a0c307c49 */ /* 0x008fe20009000808 */
[----:B------:R-:W-:Y:S01]  /*61f0*/  SEL R25, R25, 0xff800000, P0 ;  /* 0xff80000019197807 */ /* 0x000fe20000000000 */
[----:B------:R-:W-:Y:S01]  /*6200*/  MUFU.EX2 R44, R44 ;  /* 0x0000002c002c7308 */ /* 0x000fe20000000800 */
[----:B------:R-:W-:Y:S01]  /*6210*/  SEL R24, R24, 0xff800000, P0 ;  /* 0xff80000018187807 */ /* 0x000fe20000000000 */
[----:B------:R-:W-:Y:S01]  /*6220*/  FFMA2 R14, R14.F32x2.HI_LO, UR10.F32, -R10.F32x2.HI_LO ;  /* 0x0000000a0e0e7c49 */ /* 0x000fe2000900080a */
[----:B------:R-:W-:Y:S01]  /*6230*/  SEL R27, R27, 0xff800000, P0 ;  /* 0xff8000001b1b7807 */ /* 0x000fe20000000000 */
[----:B------:R-:W3:Y:S01]  /*6240*/  LDS.128 R8, [R69+UR4+0x30450] ;  /* 0x0304500445087984 */ /* 0x000ee20008000c00 */
[----:B------:R-:W-:Y:S01]  /*6250*/  SEL R26, R26, 0xff800000, P0 ;  /* 0xff8000001a1a7807 */ /* 0x000fe20000000000 */
[----:B-1----:R-:W-:Y:S01]  /*6260*/  FFMA2 R82, R24.F32x2.HI_LO, UR10.F32, -R4.F32x2.HI_LO ;  /* 0x0000000a18527c49 */ /* 0x002fe20009000804 */
[----:B------:R-:W-:Y:S01]  /*6270*/  SEL R21, R21, 0xff800000, P0 ;  /* 0xff80000015157807 */ /* 0x000fe20000000000 */
[----:B------:R-:W-:Y:S01]  /*6280*/  MUFU.EX2 R50, R14 ;  /* 0x0000000e00327308 */ /* 0x000fe20000000800 */
[----:B------:R-:W-:Y:S01]  /*6290*/  SEL R20, R20, 0xff800000, P0 ;  /* 0xff80000014147807 */ /* 0x000fe20000000000 */
[----:B------:R-:W-:Y:S01]  /*62a0*/  FFMA2 R26, R26.F32x2.HI_LO, UR10.F32, -R6.F32x2.HI_LO ;  /* 0x0000000a1a1a7c49 */ /* 0x000fe20009000806 */
[----:B------:R-:W-:Y:S01]  /*62b0*/  SEL R23, R23, 0xff800000, P0 ;  /* 0xff80000017177807 */ /* 0x000fe20000000000 */
[----:B------:R-:W1:Y:S01]  /*62c0*/  LDS.128 R4, [R69+UR4+0x30440] ;  /* 0x0304400445047984 */ /* 0x000e620008000c00 */
[----:B------:R-:W-:-:S02]  /*62d0*/  SEL R22, R22, 0xff800000, P0 ;  /* 0xff80000016167807 */ /* 0x000fc40000000000 */
[----:B------:R-:W-:Y:S01]  /*62e0*/  SEL R33, R33, 0xff800000, P0 ;  /* 0xff80000021217807 */ /* 0x000fe20000000000 */
[----:B------:R-:W-:Y:S01]  /*62f0*/  MUFU.EX2 R51, R15 ;  /* 0x0000000f00337308 */ /* 0x000fe20000000800 */
[----:B------:R-:W-:Y:S02]  /*6300*/  SEL R32, R32, 0xff800000, P0 ;  /* 0xff80000020207807 */ /* 0x000fe40000000000 */
[----:B------:R-:W-:Y:S02]  /*6310*/  SEL R35, R35, 0xff800000, P0 ;  /* 0xff80000023237807 */ /* 0x000fe40000000000 */
[----:B------:R-:W-:Y:S02]  /*6320*/  SEL R34, R34, 0xff800000, P0 ;  /* 0xff80000022227807 */ /* 0x000fe40000000000 */
[----:B------:R-:W-:Y:S01]  /*6330*/  SEL R29, R29, 0xff800000, P0 ;  /* 0xff8000001d1d7807 */ /* 0x000fe20000000000 */
[----:B------:R-:W-:Y:S01]  /*6340*/  MUFU.EX2 R84, R26 ;  /* 0x0000001a00547308 */ /* 0x000fe20000000800 */
[----:B------:R-:W-:-:S02]  /*6350*/  SEL R28, R28, 0xff800000, P0 ;  /* 0xff8000001c1c7807 */ /* 0x000fc40000000000 */
[----:B------:R-:W-:Y:S02]  /*6360*/  SEL R31, R31, 0xff800000, P0 ;  /* 0xff8000001f1f7807 */ /* 0x000fe40000000000 */
[----:B------:R-:W-:Y:S02]  /*6370*/  SEL R30, R30, 0xff800000, P0 ;  /* 0xff8000001e1e7807 */ /* 0x000fe40000000000 */
[----:B------:R-:W-:Y:S01]  /*6380*/  SEL R41, R41, 0xff800000, P0 ;  /* 0xff80000029297807 */ /* 0x000fe20000000000 */
[----:B------:R-:W-:Y:S01]  /*6390*/  MUFU.EX2 R85, R27 ;  /* 0x0000001b00557308 */ /* 0x000fe20000000800 */
[----:B------:R-:W-:Y:S02]  /*63a0*/  SEL R40, R40, 0xff800000, P0 ;  /* 0xff80000028287807 */ /* 0x000fe40000000000 */
[----:B------:R-:W-:Y:S01]  /*63b0*/  SEL R43, R43, 0xff800000, P0 ;  /* 0xff8000002b2b7807 */ /* 0x000fe20000000000 */
[----:B--2---:R-:W-:Y:S01]  /*63c0*/  FFMA2 R16, R20.F32x2.HI_LO, UR10.F32, -R16.F32x2.HI_LO ;  /* 0x0000000a14107c49 */ /* 0x004fe20009000810 */
[----:B------:R-:W-:Y:S01]  /*63d0*/  SEL R42, R42, 0xff800000, P0 ;  /* 0xff8000002a2a7807 */ /* 0x000fe20000000000 */
[----:B------:R-:W-:Y:S01]  /*63e0*/  FFMA2 R18, R22.F32x2.HI_LO, UR10.F32, -R18.F32x2.HI_LO ;  /* 0x0000000a16127c49 */ /* 0x000fe20009000812 */
[----:B------:R-:W-:Y:S01]  /*63f0*/  SEL R37, R37, 0xff800000, P0 ;  /* 0xff80000025257807 */ /* 0x000fe20000000000 */
[----:B------:R-:W-:Y:S01]  /*6400*/  MUFU.EX2 R86, R16 ;  /* 0x0000001000567308 */ /* 0x000fe20000000800 */
[----:B------:R-:W-:Y:S01]  /*6410*/  FFMA2 R60, R40.F32x2.HI_LO, UR10.F32, -R60.F32x2.HI_LO ;  /* 0x0000000a283c7c49 */ /* 0x000fe2000900083c */
[----:B------:R-:W-:Y:S01]  /*6420*/  SEL R36, R36, 0xff800000, P0 ;  /* 0xff80000024247807 */ /* 0x000fe20000000000 */
[----:B------:R-:W-:Y:S01]  /*6430*/  FFMA2 R62, R42.F32x2.HI_LO, UR10.F32, -R62.F32x2.HI_LO ;  /* 0x0000000a2a3e7c49 */ /* 0x000fe2000900083e */
[----:B------:R-:W-:Y:S01]  /*6440*/  SEL R39, R39, 0xff800000, P0 ;  /* 0xff80000027277807 */ /* 0x000fe20000000000 */
[----:B---3--:R-:W-:Y:S01]  /*6450*/  FFMA2 R8, R32.F32x2.HI_LO, UR10.F32, -R8.F32x2.HI_LO ;  /* 0x0000000a20087c49 */ /* 0x008fe20009000808 */
[----:B------:R-:W-:Y:S01]  /*6460*/  SEL R38, R38, 0xff800000, P0 ;  /* 0xff80000026267807 */ /* 0x000fe20000000000 */
[----:B------:R-:W-:Y:S01]  /*6470*/  FFMA2 R10, R34.F32x2.HI_LO, UR10.F32, -R10.F32x2.HI_LO ;  /* 0x0000000a220a7c49 */ /* 0x000fe2000900080a */
[----:B------:R-:W2:Y:S01]  /*6480*/  MUFU.EX2 R87, R17 ;  /* 0x0000001100577308 */ /* 0x000ea20000000800 */
[----:B------:R-:W-:-:S02]  /*6490*/  FFMA2 R52, R36.F32x2.HI_LO, UR10.F32, -R52.F32x2.HI_LO ;  /* 0x0000000a24347c49 */ /* 0x000fc40009000834 */
[----:B------:R-:W-:Y:S02]  /*64a0*/  FFMA2 R54, R38.F32x2.HI_LO, UR10.F32, -R54.F32x2.HI_LO ;  /* 0x0000000a26367c49 */ /* 0x000fe40009000836 */
[----:B-1----:R-:W-:Y:S02]  /*64b0*/  FFMA2 R94, R28.F32x2.HI_LO, UR10.F32, -R4.F32x2.HI_LO ;  /* 0x0000000a1c5e7c49 */ /* 0x002fe40009000804 */
[----:B------:R-:W-:Y:S01]  /*64c0*/  FFMA2 R104, R30.F32x2.HI_LO, UR10.F32, -R6.F32x2.HI_LO ;  /* 0x0000000a1e687c49 */ /* 0x000fe20009000806 */
[----:B------:R-:W-:Y:S08]  /*64d0*/  MUFU.EX2 R88, R18 ;  /* 0x0000001200587308 */ /* 0x000ff00000000800 */
[----:B------:R-:W1:Y:S08]  /*64e0*/  MUFU.EX2 R89, R19 ;  /* 0x0000001300597308 */ /* 0x000e700000000800 */
[----:B------:R-:W-:Y:S08]  /*64f0*/  MUFU.EX2 R92, R8 ;  /* 0x00000008005c7308 */ /* 0x000ff00000000800 */
[----:B------:R-:W-:Y:S08]  /*6500*/  MUFU.EX2 R93, R9 ;  /* 0x00000009005d7308 */ /* 0x000ff00000000800 */
[----:B------:R-:W-:Y:S08]  /*6510*/  MUFU.EX2 R102, R10 ;  /* 0x0000000a00667308 */ /* 0x000ff00000000800 */
[----:B------:R3:W-:Y:S08]  /*6520*/  MUFU.EX2 R103, R11 ;  /* 0x0000000b00677308 */ /* 0x0007f00000000800 */
[----:B------:R-:W-:Y:S08]  /*6530*/  MUFU.EX2 R90, R52 ;  /* 0x00000034005a7308 */ /* 0x000ff00000000800 */
[----:B------:R4:W-:Y:S01]  /*6540*/  MUFU.EX2 R91, R53 ;  /* 0x00000035005b7308 */ /* 0x0009e20000000800 */
[----:B---3--:R-:W3:Y:S01]  /*6550*/  LDTM.x32 R4, tmem[UR6] ;  /* 0x00000006000479ee */ /* 0x008ee200082c0000 */
[----:B------:R-:W-:Y:S01]  /*6560*/  NOP ;  /* 0x0000000000007918 */ /* 0x000fe20000000000 */
[----:B---3--:R-:W-:Y:S01]  /*6570*/  BAR.SYNC.DEFER_BLOCKING 0x3, 0x100 ;  /* 0x00c4000000007b1d */ /* 0x008fe20000010000 */
[----:B------:R-:W-:-:S05]  /*6580*/  USHF.L.U32 UR6, UR13, 0x1f, URZ ;  /* 0x0000001f0d067899 */ /* 0x000fca00080006ff */
[----:B------:R-:W-:Y:S08]  /*6590*/  MUFU.EX2 R98, R62 ;  /* 0x0000003e00627308 */ /* 0x000ff00000000800 */
[----:B------:R3:W-:Y:S01]  /*65a0*/  MUFU.EX2 R99, R63 ;  /* 0x0000003f00637308 */ /* 0x0007e20000000800 */
[----:B------:R-:W-:-:S07]  /*65b0*/  SEL R5, R5, 0xff800000, P0 ;  /* 0xff80000005057807 */ /* 0x000fce0000000000 */
[----:B------:R-:W5:Y:S01]  /*65c0*/  MUFU.EX2 R45, R45 ;  /* 0x0000002d002d7308 */ /* 0x000f620000000800 */
[----:B------:R-:W1:Y:S01]  /*65d0*/  LDS.128 R40, [R69+UR4+0x30500] ;  /* 0x0305000445287984 */ /* 0x000e620008000c00 */
[----:B------:R-:W-:Y:S02]  /*65e0*/  SEL R4, R4, 0xff800000, P0 ;  /* 0xff80000004047807 */ /* 0x000fe40000000000 */
[----:B------:R-:W-:Y:S01]  /*65f0*/  SEL R7, R7, 0xff800000, P0 ;  /* 0xff80000007077807 */ /* 0x000fe20000000000 */
[----:B------:R-:W4:Y:S01]  /*6600*/  LDS.128 R56, [R69+UR4+0x30510] ;  /* 0x0305100445387984 */ /* 0x000f220008000c00 */
[----:B------:R-:W-:Y:S02]  /*6610*/  SEL R6, R6, 0xff800000, P0 ;  /* 0xff80000006067807 */ /* 0x000fe40000000000 */
[----:B------:R-:W-:Y:S01]  /*6620*/  SEL R11, R11, 0xff800000, P0 ;  /* 0xff8000000b0b7807 */ /* 0x000fe20000000000 */
[----:B------:R-:W2:Y:S01]  /*6630*/  LDS.128 R36, [R69+UR4+0x30530] ;  /* 0x0305300445247984 */ /* 0x000ea20008000c00 */
[----:B------:R-:W-:Y:S01]  /*6640*/  SEL R10, R10, 0xff800000, P0 ;  /* 0xff8000000a0a7807 */ /* 0x000fe20000000000 */
[----:B------:R-:W-:Y:S01]  /*6650*/  MUFU.EX2 R46, R46 ;  /* 0x0000002e002e7308 */ /* 0x000fe20000000800 */
[----:B------:R-:W-:-:S02]  /*6660*/  SEL R3, R9, 0xff800000, P0 ;  /* 0xff80000009037807 */ /* 0x000fc40000000000 */
[----:B------:R-:W-:Y:S02]  /*6670*/  SEL R2, R8, 0xff800000, P0 ;  /* 0xff80000008027807 */ /* 0x000fe40000000000 */
[----:B------:R-:W-:Y:S02]  /*6680*/  SEL R25, R25, 0xff800000, P0 ;  /* 0xff80000019197807 */ /* 0x000fe40000000000 */
[----:B------:R-:W-:Y:S01]  /*6690*/  SEL R24, R24, 0xff800000, P0 ;  /* 0xff80000018187807 */ /* 0x000fe20000000000 */
[----:B------:R-:W1:Y:S01]  /*66a0*/  MUFU.EX2 R47, R47 ;  /* 0x0000002f002f7308 */ /* 0x000e620000000800 */
[----:B------:R-:W-:Y:S02]  /*66b0*/  SEL R27, R27, 0xff800000, P0 ;  /* 0xff8000001b1b7807 */ /* 0x000fe40000000000 */
[----:B------:R-:W-:Y:S02]  /*66c0*/  SEL R26, R26, 0xff800000, P0 ;  /* 0xff8000001a1a7807 */ /* 0x000fe40000000000 */
[----:B------:R-:W-:-:S02]  /*66d0*/  SEL R17, R17, 0xff800000, P0 ;  /* 0xff80000011117807 */ /* 0x000fc40000000000 */
[----:B------:R-:W-:Y:S01]  /*66e0*/  SEL R16, R16, 0xff800000, P0 ;  /* 0xff80000010107807 */ /* 0x000fe20000000000 */
[----:B------:R-:W-:Y:S01]  /*66f0*/  MUFU.EX2 R48, R48 ;  /* 0x0000003000307308 */ /* 0x000fe20000000800 */
[----:B------:R-:W-:Y:S02]  /*6700*/  SEL R19, R19, 0xff800000, P0 ;  /* 0xff80000013137807 */ /* 0x000fe40000000000 */
[----:B------:R-:W-:Y:S02]  /*6710*/  SEL R18, R18, 0xff800000, P0 ;  /* 0xff80000012127807 */ /* 0x000fe40000000000 */
[----:B------:R-:W-:Y:S02]  /*6720*/  SEL R13, R13, 0xff800000, P0 ;  /* 0xff8000000d0d7807 */ /* 0x000fe40000000000 */
[----:B------:R-:W-:Y:S01]  /*6730*/  SEL R12, R12, 0xff800000, P0 ;  /* 0xff8000000c0c7807 */ /* 0x000fe20000000000 */
[----:B------:R-:W3:Y:S01]  /*6740*/  MUFU.EX2 R49, R49 ;  /* 0x0000003100317308 */ /* 0x000ee20000000800 */
[----:B------:R-:W-:-:S02]  /*6750*/  SEL R15, R15, 0xff800000, P0 ;  /* 0xff8000000f0f7807 */ /* 0x000fc40000000000 */
[----:B------:R-:W-:Y:S02]  /*6760*/  SEL R14, R14, 0xff800000, P0 ;  /* 0xff8000000e0e7807 */ /* 0x000fe40000000000 */
[----:B------:R-:W-:Y:S01]  /*6770*/  SEL R31, R31, 0xff800000, P0 ;  /* 0xff8000001f1f7807 */ /* 0x000fe20000000000 */
[----:B-1----:R-:W-:Y:S01]  /*6780*/  FFMA2 R40, R4.F32x2.HI_LO, UR10.F32, -R40.F32x2.HI_LO ;  /* 0x0000000a04287c49 */ /* 0x002fe20009000828 */
[----:B------:R-:W-:Y:S01]  /*6790*/  SEL R30, R30, 0xff800000, P0 ;  /* 0xff8000001e1e7807 */ /* 0x000fe20000000000 */
[----:B------:R-:W-:Y:S01]  /*67a0*/  FFMA2 R42, R6.F32x2.HI_LO, UR10.F32, -R42.F32x2.HI_LO ;  /* 0x0000000a062a7c49 */ /* 0x000fe2000900082a */
[----:B------:R-:W-:Y:S01]  /*67b0*/  SEL R21, R21, 0xff800000, P0 ;  /* 0xff80000015157807 */ /* 0x000fe20000000000 */
[----:B------:R-:W1:Y:S01]  /*67c0*/  LDS.128 R4, [R69+UR4+0x30550] ;  /* 0x0305500445047984 */ /* 0x000e620008000c00 */
[----:B----4-:R-:W-:Y:S01]  /*67d0*/  FFMA2 R52, R10.F32x2.HI_LO, UR10.F32, -R58.F32x2.HI_LO ;  /* 0x0000000a0a347c49 */ /* 0x010fe2000900083a */
[----:B------:R-:W-:Y:S01]  /*67e0*/  SEL R20, R20, 0xff800000, P0 ;  /* 0xff80000014147807 */ /* 0x000fe20000000000 */
[----:B------:R-:W-:Y:S01]  /*67f0*/  FFMA2 R2, R2.F32x2.HI_LO, UR10.F32, -R56.F32x2.HI_LO ;  /* 0x0000000a02027c49 */ /* 0x000fe20009000838 */
[----:B------:R-:W3:Y:S01]  /*6800*/  LDS.128 R8, [R69+UR4+0x30520] ;  /* 0x0305200445087984 */ /* 0x000ee20008000c00 */
[----:B--2---:R-:W-:Y:S01]  /*6810*/  FFMA2 R36, R16.F32x2.HI_LO, UR10.F32, -R36.F32x2.HI_LO ;  /* 0x0000000a10247c49 */ /* 0x004fe20009000824 */
[----:B------:R-:W-:Y:S01]  /*6820*/  SEL R23, R23, 0xff800000, P0 ;  /* 0xff80000017177807 */ /* 0x000fe20000000000 */
[----:B------:R-:W-:Y:S01]  /*6830*/  FFMA2 R38, R18.F32x2.HI_LO, UR10.F32, -R38.F32x2.HI_LO ;  /* 0x0000000a12267c49 */ /* 0x000fe20009000826 */
        /* <DEDUP_REMOVED lines=8> */
[----:B------:R-:W-:Y:S01]  /*68c0*/  MUFU.EX2 R83, R83 ;  /* 0x0000005300537308 */ /* 0x000fe20000000800 */
[----:B------:R-:W-:-:S07]  /*68d0*/  SEL R28, R28, 0xff800000, P0 ;  /* 0xff8000001c1c7807 */ /* 0x000fce0000000000 */
[----:B------:R-:W-:Y:S08]  /*68e0*/  MUFU.EX2 R94, R94 ;  /* 0x0000005e005e7308 */ /* 0x000ff00000000800 */
[----:B------:R-:W4:Y:S01]  /*68f0*/  MUFU.EX2 R95, R95 ;  /* 0x0000005f005f7308 */ /* 0x000f220000000800 */
[----:B-1----:R-:W-:Y:S01]  /*6900*/  FFMA2 R66, R24.F32x2.HI_LO, UR10.F32, -R4.F32x2.HI_LO ;  /* 0x0000000a18427c49 */ /* 0x002fe20009000804 */
[----:B------:R-:W-:Y:S01]  /*6910*/  F2FP.F16.F32.PACK_AB R24, R87, R86 ;  /* 0x000000565718723e */ /* 0x000fe200000000ff */
[----:B------:R-:W-:-:S05]  /*6920*/  FFMA2 R26, R26.F32x2.HI_LO, UR10.F32, -R6.F32x2.HI_LO ;  /* 0x0000000a1a1a7c49 */ /* 0x000fca0009000806 */
[----:B------:R-:W-:Y:S01]  /*6930*/  MUFU.EX2 R104, R104 ;  /* 0x0000006800687308 */ /* 0x000fe20000000800 */
[----:B------:R-:W1:Y:S01]  /*6940*/  LDS.128 R4, [R69+UR4+0x30560] ;  /* 0x0305600445047984 */ /* 0x000e620008000c00 */
[----:B---3--:R-:W-:Y:S01]  /*6950*/  FFMA2 R62, R12.F32x2.HI_LO, UR10.F32, -R8.F32x2.HI_LO ;  /* 0x0000000a0c3e7c49 */ /* 0x008fe20009000808 */
[----:B------:R-:W-:Y:S01]  /*6960*/  F2FP.F16.F32.PACK_AB R25, R89, R88 ;  /* 0x000000585919723e */ /* 0x000fe200000000ff */
[----:B------:R-:W-:Y:S02]  /*6970*/  FFMA2 R14, R14.F32x2.HI_LO, UR10.F32, -R10.F32x2.HI_LO ;  /* 0x0000000a0e0e7c49 */ /* 0x000fe4000900080a */
[----:B------:R-:W3:Y:S01]  /*6980*/  LDS.128 R8, [R69+UR4+0x30570] ;  /* 0x0305700445087984 */ /* 0x000ee20008000c00 */
[----:B--2---:R-:W-:Y:S01]  /*6990*/  FFMA2 R16, R20.F32x2.HI_LO, UR10.F32, -R16.F32x2.HI_LO ;  /* 0x0000000a14107c49 */ /* 0x004fe20009000810 */
[----:B------:R-:W2:Y:S01]  /*69a0*/  MUFU.EX2 R105, R105 ;  /* 0x0000006900697308 */ /* 0x000ea20000000800 */
[----:B------:R-:W-:Y:S01]  /*69b0*/  FFMA2 R18, R22.F32x2.HI_LO, UR10.F32, -R18.F32x2.HI_LO ;  /* 0x0000000a16127c49 */ /* 0x000fe20009000812 */
[----:B-----5:R-:W-:-:S02]  /*69c0*/  F2FP.F16.F32.PACK_AB R22, R45, R44 ;  /* 0x0000002c2d16723e */ /* 0x020fc400000000ff */
[----:B------:R-:W-:Y:S02]  /*69d0*/  F2FP.F16.F32.PACK_AB R23, R47, R46 ;  /* 0x0000002e2f17723e */ /* 0x000fe400000000ff */
[----:B------:R-:W-:Y:S02]  /*69e0*/  F2FP.F16.F32.PACK_AB R20, R49, R48 ;  /* 0x000000303114723e */ /* 0x000fe400000000ff */
[----:B------:R-:W-:Y:S01]  /*69f0*/  MUFU.EX2 R96, R60 ;  /* 0x0000003c00607308 */ /* 0x000fe20000000800 */
[----:B------:R-:W-:-:S07]  /*6a00*/  F2FP.F16.F32.PACK_AB R21, R51, R50 ;  /* 0x000000323315723e */ /* 0x000fce00000000ff */
[----:B------:R-:W5:Y:S08]  /*6a10*/  MUFU.EX2 R97, R61 ;  /* 0x0000003d00617308 */ /* 0x000f700000000800 */
[----:B------:R-:W-:Y:S08]  /*6a20*/  MUFU.EX2 R100, R54 ;  /* 0x0000003600647308 */ /* 0x000ff00000000800 */
[----:B------:R-:W5:Y:S01]  /*6a30*/  MUFU.EX2 R101, R55 ;  /* 0x0000003700657308 */ /* 0x000f620000000800 */
[----:B-1----:R-:W-:Y:S01]  /*6a40*/  FFMA2 R70, R30.F32x2.HI_LO, UR10.F32, -R6.F32x2.HI_LO ;  /* 0x0000000a1e467c49 */ /* 0x002fe20009000806 */
[----:B------:R-:W-:Y:S01]  /*6a50*/  F2FP.F16.F32.PACK_AB R30, R93, R92 ;  /* 0x0000005c5d1e723e */ /* 0x000fe200000000ff */
[----:B------:R-:W-:Y:S01]  /*6a60*/  FFMA2 R4, R28.F32x2.HI_LO, UR10.F32, -R4.F32x2.HI_LO ;  /* 0x0000000a1c047c49 */ /* 0x000fe20009000804 */
[----:B------:R-:W-:Y:S01]  /*6a70*/  F2FP.F16.F32.PACK_AB R31, R103, R102 ;  /* 0x00000066671f723e */ /* 0x000fe200000000ff */
[----:B---3--:R-:W-:Y:S01]  /*6a80*/  FFMA2 R8, R32.F32x2.HI_LO, UR10.F32, -R8.F32x2.HI_LO ;  /* 0x0000000a20087c49 */ /* 0x008fe20009000808 */
[----:B----4-:R-:W-:Y:S01]  /*6a90*/  F2FP.F16.F32.PACK_AB R28, R95, R94 ;  /* 0x0000005e5f1c723e */ /* 0x010fe200000000ff */
[----:B------:R-:W-:Y:S01]  /*6aa0*/  FFMA2 R10, R34.F32x2.HI_LO, UR10.F32, -R10.F32x2.HI_LO ;  /* 0x0000000a220a7c49 */ /* 0x000fe2000900080a */
[----:B------:R-:W-:Y:S01]  /*6ab0*/  MUFU.EX2 R2, R2 ;  /* 0x0000000200027308 */ /* 0x000fe20000000800 */
[----:B--2---:R-:W-:-:S02]  /*6ac0*/  F2FP.F16.F32.PACK_AB R29, R105, R104 ;  /* 0x00000068691d723e */ /* 0x004fc400000000ff */
[----:B-----5:R-:W-:Y:S02]  /*6ad0*/  F2FP.F16.F32.PACK_AB R34, R97, R96 ;  /* 0x000000606122723e */ /* 0x020fe400000000ff */
[----:B------:R-:W-:Y:S02]  /*6ae0*/  F2FP.F16.F32.PACK_AB R35, R99, R98 ;  /* 0x000000626323723e */ /* 0x000fe400000000ff */
[----:B------:R-:W-:Y:S01]  /*6af0*/  F2FP.F16.F32.PACK_AB R32, R91, R90 ;  /* 0x0000005a5b20723e */ /* 0x000fe200000000ff */
[----:B------:R-:W1:Y:S01]  /*6b00*/  MUFU.EX2 R3, R3 ;  /* 0x0000000300037308 */ /* 0x000e620000000800 */
[----:B------:R-:W-:-:S07]  /*6b10*/  F2FP.F16.F32.PACK_AB R33, R101, R100 ;  /* 0x000000646521723e */ /* 0x000fce00000000ff */
[----:B------:R-:W-:Y:S08]  /*6b20*/  MUFU.EX2 R52, R52 ;  /* 0x0000003400347308 */ /* 0x000ff00000000800 */
[----:B------:R-:W2:Y:S01]  /*6b30*/  MUFU.EX2 R53, R53 ;  /* 0x0000003500357308 */ /* 0x000ea20000000800 */
[----:B-1----:R-:W-:-:S07]  /*6b40*/  F2FP.F16.F32.PACK_AB R6, R3, R2 ;  /* 0x000000020306723e */ /* 0x002fce00000000ff */
[----:B------:R-:W-:Y:S08]  /*6b50*/  MUFU.EX2 R54, R40 ;  /* 0x0000002800367308 */ /* 0x000ff00000000800 */
[----:B------:R-:W-:Y:S01]  /*6b60*/  MUFU.EX2 R55, R41 ;  /* 0x0000002900377308 */ /* 0x000fe20000000800 */
[----:B--2---:R-:W-:-:S07]  /*6b70*/  F2FP.F16.F32.PACK_AB R7, R53, R52 ;  /* 0x000000343507723e */ /* 0x004fce00000000ff */
[----:B------:R-:W-:Y:S08]  /*6b80*/  MUFU.EX2 R56, R42 ;  /* 0x0000002a00387308 */ /* 0x000ff00000000800 */
[----:B------:R-:W-:Y:S08]  /*6b90*/  MUFU.EX2 R57, R43 ;  /* 0x0000002b00397308 */ /* 0x000ff00000000800 */
[----:B------:R1:W-:Y:S08]  /*6ba0*/  MUFU.EX2 R58, R36 ;  /* 0x00000024003a7308 */ /* 0x0003f00000000800 */
[----:B------:R2:W-:Y:S08]  /*6bb0*/  MUFU.EX2 R59, R37 ;  /* 0x00000025003b7308 */ /* 0x0005f00000000800 */
[----:B------:R3:W-:Y:S01]  /*6bc0*/  MUFU.EX2 R60, R38 ;  /* 0x00000026003c7308 */ /* 0x0007e20000000800 */
[----:B-1----:R-:W-:-:S07]  /*6bd0*/  IMAD.U32 R36, RZ, RZ, UR6 ;  /* 0x00000006ff247e24 */ /* 0x002fce000f8e00ff */
[----:B------:R-:W-:Y:S01]  /*6be0*/  MUFU.EX2 R61, R39 ;  /* 0x00000027003d7308 */ /* 0x000fe20000000800 */
[----:B--2---:R-:W-:-:S07]  /*6bf0*/  @!P2 IMAD.MOV.U32 R37, RZ, RZ, 0x1 ;  /* 0x00000001ff25a424 */ /* 0x004fce00078e00ff */
[----:B------:R-:W-:Y:S01]  /*6c00*/  MUFU.EX2 R62, R62 ;  /* 0x0000003e003e7308 */ /* 0x000fe20000000800 */
[----:B---3--:R-:W-:-:S07]  /*6c10*/  @P1 IMAD.MOV.U32 R38, RZ, RZ, 0x1 ;  /* 0x00000001ff261424 */ /* 0x008fce00078e00ff */
[----:B------:R-:W-:Y:S08]  /*6c20*/  MUFU.EX2 R63, R63 ;  /* 0x0000003f003f7308 */ /* 0x000ff00000000800 */
[----:B------:R-:W-:Y:S08]  /*6c30*/  MUFU.EX2 R64, R14 ;  /* 0x0000000e00407308 */ /* 0x000ff00000000800 */
[----:B------:R-:W-:Y:S08]  /*6c40*/  MUFU.EX2 R65, R15 ;  /* 0x0000000f00417308 */ /* 0x000ff00000000800 */
[----:B------:R-:W-:Y:S08]  /*6c50*/  MUFU.EX2 R66, R66 ;  /* 0x0000004200427308 */ /* 0x000ff00000000800 */
[----:B------:R-:W1:Y:S08]  /*6c60*/  MUFU.EX2 R67, R67 ;  /* 0x0000004300437308 */ /* 0x000e700000000800 */
[----:B------:R2:W-:Y:S08]  /*6c70*/  MUFU.EX2 R78, R26 ;  /* 0x0000001a004e7308 */ /* 0x0005f00000000800 */
[----:B------:R3:W4:Y:S01]  /*6c80*/  MUFU.EX2 R79, R27 ;  /* 0x0000001b004f7308 */ /* 0x0007220000000800 */
[----:B-1----:R-:W-:-:S07]  /*6c90*/  F2FP.F16.F32.PACK_AB R14, R67, R66 ;  /* 0x00000042430e723e */ /* 0x002fce00000000ff */
[----:B------:R-:W-:Y:S01]  /*6ca0*/  MUFU.EX2 R72, R16 ;  /* 0x0000001000487308 */ /* 0x000fe20000000800 */
[----:B--2---:R-:W-:-:S07]  /*6cb0*/  F2FP.F16.F32.PACK_AB R26, R83, R82 ;  /* 0x00000052531a723e */ /* 0x004fce00000000ff */
[----:B------:R-:W1:Y:S01]  /*6cc0*/  MUFU.EX2 R73, R17 ;  /* 0x0000001100497308 */ /* 0x000e620000000800 */
[----:B---3--:R-:W-:Y:S02]  /*6cd0*/  F2FP.F16.F32.PACK_AB R27, R85, R84 ;  /* 0x00000054551b723e */ /* 0x008fe400000000ff */
[----:B----4-:R-:W-:Y:S02]  /*6ce0*/  F2FP.F16.F32.PACK_AB R15, R79, R78 ;  /* 0x0000004e4f0f723e */ /* 0x010fe400000000ff */
[----:B------:R-:W-:Y:S03]  /*6cf0*/  STTM.x16 tmem[UR11], R20 ;  /* 0x00000014000079ed */ /* 0x000fe6000824000b */
[----:B------:R-:W-:Y:S08]  /*6d00*/  MUFU.EX2 R80, R18 ;  /* 0x0000001200507308 */ /* 0x000ff00000000800 */
[----:B------:R-:W2:Y:S01]  /*6d10*/  MUFU.EX2 R81, R19 ;  /* 0x0000001300517308 */ /* 0x000ea20000000800 */
[----:B-1----:R-:W-:-:S07]  /*6d20*/  F2FP.F16.F32.PACK_AB R12, R73, R72 ;  /* 0x00000048490c723e */ /* 0x002fce00000000ff */
[----:B------:R1:W-:Y:S08]  /*6d30*/  MUFU.EX2 R68, R8 ;  /* 0x0000000800447308 */ /* 0x0003f00000000800 */
[----:B------:R3:W4:Y:S01]  /*6d40*/  MUFU.EX2 R69, R9 ;  /* 0x0000000900457308 */ /* 0x0007220000000800 */
[----:B--2---:R-:W-:-:S07]  /*6d50*/  F2FP.F16.F32.PACK_AB R13, R81, R80 ;  /* 0x00000050510d723e */ /* 0x004fce00000000ff */
[----:B------:R2:W-:Y:S01]  /*6d60*/  MUFU.EX2 R74, R10 ;  /* 0x0000000a004a7308 */ /* 0x0005e20000000800 */
[----:B-1----:R-:W-:-:S07]  /*6d70*/  F2FP.F16.F32.PACK_AB R8, R63, R62 ;  /* 0x0000003e3f08723e */ /* 0x002fce00000000ff */
[----:B------:R1:W5:Y:S01]  /*6d80*/  MUFU.EX2 R75, R11 ;  /* 0x0000000b004b7308 */ /* 0x0003620000000800 */
[----:B---3--:R-:W-:Y:S02]  /*6d90*/  F2FP.F16.F32.PACK_AB R9, R65, R64 ;  /* 0x000000404109723e */ /* 0x008fe400000000ff */
[----:B----4-:R-:W-:-:S05]  /*6da0*/  F2FP.F16.F32.PACK_AB R18, R69, R68 ;  /* 0x000000444512723e */ /* 0x010fca00000000ff */
[----:B------:R3:W-:Y:S01]  /*6db0*/  MUFU.EX2 R76, R4 ;  /* 0x00000004004c7308 */ /* 0x0007e20000000800 */
[----:B--2---:R-:W-:-:S07]  /*6dc0*/  F2FP.F16.F32.PACK_AB R10, R59, R58 ;  /* 0x0000003a3b0a723e */ /* 0x004fce00000000ff */
[----:B------:R2:W4:Y:S01]  /*6dd0*/  MUFU.EX2 R77, R5 ;  /* 0x00000005004d7308 */ /* 0x0005220000000800 */
[----:B-1----:R-:W-:Y:S02]  /*6de0*/  F2FP.F16.F32.PACK_AB R11, R61, R60 ;  /* 0x0000003c3d0b723e */ /* 0x002fe400000000ff */
[----:B-----5:R-:W-:-:S05]  /*6df0*/  F2FP.F16.F32.PACK_AB R19, R75, R74 ;  /* 0x0000004a4b13723e */ /* 0x020fca00000000ff */
[----:B------:R-:W-:Y:S01]  /*6e00*/  MUFU.EX2 R70, R70 ;  /* 0x0000004600467308 */ /* 0x000fe20000000800 */
[----:B---3--:R-:W-:-:S07]  /*6e10*/  F2FP.F16.F32.PACK_AB R4, R55, R54 ;  /* 0x000000363704723e */ /* 0x008fce00000000ff */
[----:B------:R-:W1:Y:S01]  /*6e20*/  MUFU.EX2 R71, R71 ;  /* 0x0000004700477308 */ /* 0x000e620000000800 */
[----:B--2---:R-:W-:Y:S02]  /*6e30*/  F2FP.F16.F32.PACK_AB R5, R57, R56 ;  /* 0x000000383905723e */ /* 0x004fe400000000ff */
[----:B----4-:R-:W-:Y:S02]  /*6e40*/  F2FP.F16.F32.PACK_AB R16, R77, R76 ;  /* 0x0000004c4d10723e */ /* 0x010fe400000000ff */
[----:B-1----:R-:W-:-:S04]  /*6e50*/  F2FP.F16.F32.PACK_AB R17, R71, R70 ;  /* 0x000000464711723e */ /* 0x002fc800000000ff */
[----:B------:R1:W-:Y:S01]  /*6e60*/  STTM.x16 tmem[UR7+0x20], R4 ;  /* 0x00002004000079ed */ /* 0x0003e20008240007 */
[----:B------:R-:W2:Y:S01]  /*6e70*/  FENCE.VIEW.ASYNC.T ;  /* 0x00000000000073c6 */ /* 0x000ea20000000200 */
[----:B------:R3:W-:Y:S06]  /*6e80*/  MEMBAR.ALL.CTA ;  /* 0x0000000000007992 */ /* 0x0007ec0000008000 */
[----:B---3--:R-:W2:Y:S02]  /*6e90*/  FENCE.VIEW.ASYNC.S ;  /* 0x00000000000073c6 */ /* 0x008ea40000000000 */
[----:B--2---:R-:W-:Y:S06]  /*6ea0*/  BAR.SYNC.DEFER_BLOCKING 0x3, 0x100 ;  /* 0x00c4000000007b1d */ /* 0x004fec0000010000 */
[----:B------:R2:W-:Y:S01]  /*6eb0*/  @P1 SYNCS.ARRIVE.TRANS64.ART0 RZ, [UR4+0x68], R38 ;  /* 0x00006826ffff19a7 */ /* 0x0005e20008500004 */
[----:B------:R-:W-:Y:S01]  /*6ec0*/  UMOV UR4, UR17 ;  /* 0x0000001100047c82 */ /* 0x000fe20008000000 */
[----:B-1----:R-:W-:Y:S01]  /*6ed0*/  IMAD.U32 R5, RZ, RZ, UR5 ;  /* 0x00000005ff057e24 */ /* 0x002fe2000f8e00ff */
[----:B------:R2:W-:Y:S01]  /*6ee0*/  @!P2 SYNCS.ARRIVE.TRANS64.ART0 RZ, [UR9+0x40], R37 ;  /* 0x00004025ffffa9a7 */ /* 0x0005e20008500009 */
[----:B------:R-:W1:Y:S02]  /*6ef0*/  SYNCS.PHASECHK.TRANS64.TRYWAIT P1, [UR4+0x50], R36 ;  /* 0x00005024ff0075a7 */ /* 0x000e640008021104 */
[----:B-12---:R-:W-:Y:S05]  /*6f00*/  @!P1 BRA `(.L_x_56) ;  /* 0x0000003400d89947 */ /* 0x006fea0003800000 */
.L_x_132:
[----:B------:R-:W2:Y:S01]  /*6f10*/  SYNCS.PHASECHK.TRANS64.TRYWAIT P1, [UR4+0x70], R5 ;  /* 0x00007005ff0075a7 */ /* 0x000ea20008021104 */
[----:B------:R-:W3:Y:S02]  /*6f20*/  S2R R109, SR_TID.X ;  /* 0x00000000006d7919 */ /* 0x000ee40000002100 */
[----:B---3--:R-:W-:-:S05]  /*6f30*/  SHF.R.U32.HI R126, RZ, 0x2, R109 ;  /* 0x00000002ff7e7819 */ /* 0x008fca000001166d */
[----:B------:R-:W-:-:S05]  /*6f40*/  IMAD R124, R109, 0x10000, R126 ;  /* 0x000100006d7c7824 */ /* 0x000fca00078e027e */
[----:B------:R-:W-:-:S04]  /*6f50*/  LOP3.LUT R124, R124, 0x600020, RZ, 0xc0, !PT ;  /* 0x006000207c7c7812 */ /* 0x000fc800078ec0ff */
[----:B-1----:R-:W-:-:S04]  /*6f60*/  LOP3.LUT R4, R124, 0x100, RZ, 0xfc, !PT ;  /* 0x000001007c047812 */ /* 0x002fc800078efcff */
[----:B------:R-:W-:Y:S01]  /*6f70*/  R2UR UR6, R4 ;  /* 0x00000000040672ca */ /* 0x000fe200000e0000 */
[----:B--2---:R-:W-:-:S14]  /*6f80*/  @!P1 BRA `(.L_x_57) ;  /* 0x0000003400d89947 */ /* 0x004fdc0003800000 */
.L_x_134:
[----:B-1----:R-:W1:Y:S01]  /*6f90*/  LDTM.x32 R4, tmem[UR6] ;  /* 0x00000006000479ee */ /* 0x002e6200082c0000 */
[----:B------:R-:W-:Y:S01]  /*6fa0*/  NOP ;  /* 0x0000000000007918 */ /* 0x000fe20000000000 */
[----:B-1----:R-:W-:Y:S01]  /*6fb0*/  BAR.SYNC.DEFER_BLOCKING 0x3, 0x100 ;  /* 0x00c4000000007b1d */ /* 0x002fe20000010000 */
[----:B------:R-:W-:Y:S01]  /*6fc0*/  USHF.L.U32 UR5, UR14, 0x1f, URZ ;  /* 0x0000001f0e057899 */ /* 0x000fe200080006ff */
[----:B------:R-:W-:Y:S01]  /*6fd0*/  IMAD.SHL.U32 R125, R109, 0x40, RZ ;  /* 0x000000406d7d7824 */ /* 0x000fe200078e00ff */
[----:B------:R-:W-:-:S04]  /*6fe0*/  UIADD3 UR7, UPT, UPT, UR8, 0x1, URZ ;  /* 0x0000000108077890 */ /* 0x000fc8000fffe0ff */
[----:B------:R-:W-:Y:S01]  /*6ff0*/  IMAD.U32 R111, RZ, RZ, UR5 ;  /* 0x00000005ff6f7e24 */ /* 0x000fe2000f8e00ff */
[----:B------:R-:W-:-:S04]  /*7000*/  LOP3.LUT R125, R125, 0x1fc0, RZ, 0xc0, !PT ;  /* 0x00001fc07d7d7812 */ /* 0x000fc800078ec0ff */
[----:B------:R-:W-:Y:S01]  /*7010*/  LOP3.LUT R126, R125, 0x20, R126, 0xf8, !PT ;  /* 0x000000207d7e7812 */ /* 0x000fe200078ef87e */
[----:B------:R-:W1:Y:S04]  /*7020*/  LDS.128 R112, [R110+UR4+0x30810] ;  /* 0x030810046e707984 */ /* 0x000e680008000c00 */
[----:B------:R-:W2:Y:S04]  /*7030*/  LDS.128 R40, [R110+UR4+0x30800] ;  /* 0x030800046e287984 */ /* 0x000ea80008000c00 */
[----:B------:R-:W3:Y:S04]  /*7040*/  LDS.128 R36, [R110+UR4+0x30830] ;  /* 0x030830046e247984 */ /* 0x000ee80008000c00 */
[----:B------:R-:W4:Y:S04]  /*7050*/  LDS.128 R120, [R110+UR4+0x30820] ;  /* 0x030820046e787984 */ /* 0x000f280008000c00 */
[----:B------:R-:W5:Y:S01]  /*7060*/  LDS.128 R116, [R110+UR4+0x30850] ;  /* 0x030850046e747984 */ /* 0x000f620008000c00 */
[----:B-1----:R-:W-:-:S02]  /*7070*/  FADD2 R8, R8.F32x2.HI_LO, -R112.F32x2.HI_LO ;  /* 0x800000700808724b */ /* 0x002fc40000000000 */
[----:B------:R-:W-:Y:S02]  /*7080*/  FADD2 R10, R10.F32x2.HI_LO, -R114.F32x2.HI_LO ;  /* 0x800000720a0a724b */ /* 0x000fe40000000000 */
[----:B------:R-:W-:Y:S01]  /*7090*/  FMUL2 R8, R44.F32x2.HI_LO, R8.F32x2.HI_LO ;  /* 0x000000082c08724a */ /* 0x000fe20000000000 */
[----:B------:R-:W1:Y:S01]  /*70a0*/  LDS.128 R112, [R110+UR4+0x30840] ;  /* 0x030840046e707984 */ /* 0x000e620008000c00 */
[----:B------:R-:W-:Y:S02]  /*70b0*/  FMUL2 R10, R46.F32x2.HI_LO, R10.F32x2.HI_LO ;  /* 0x0000000a2e0a724a */ /* 0x000fe40000000000 */
[----:B--2---:R-:W-:Y:S01]  /*70c0*/  FADD2 R40, R4.F32x2.HI_LO, -R40.F32x2.HI_LO ;  /* 0x800000280428724b */ /* 0x004fe20000000000 */
[----:B------:R-:W2:Y:S01]  /*70d0*/  LDS.128 R44, [R110+UR4+0x30870] ;  /* 0x030870046e2c7984 */ /* 0x000ea20008000c00 */
[----:B------:R-:W-:Y:S02]  /*70e0*/  FADD2 R42, R6.F32x2.HI_LO, -R42.F32x2.HI_LO ;  /* 0x8000002a062a724b */ /* 0x000fe40000000000 */
[----:B------:R-:W-:Y:S01]  /*70f0*/  FMUL2 R40, R48.F32x2.HI_LO, R40.F32x2.HI_LO ;  /* 0x000000283028724a */ /* 0x000fe20000000000 */
[----:B------:R1:W2:Y:S01]  /*7100*/  LDS.128 R4, [R110+UR4+0x30860] ;  /* 0x030860046e047984 */ /* 0x0002a20008000c00 */
[----:B------:R1:W2:Y:S01]  /*7110*/  SYNCS.PHASECHK.TRANS64.TRYWAIT P1, [UR4+0x88], R111 ;  /* 0x0000886fff0075a7 */ /* 0x0002a20008021104 */
[----:B------:R-:W-:Y:S01]  /*7120*/  IADD3 R48, PT, PT, R126, UR4, R126 ;  /* 0x000000047e307c10 */ /* 0x000fe2000fffe07e */
[----:B---3--:R-:W-:-:S02]  /*7130*/  FADD2 R16, R16.F32x2.HI_LO, -R36.F32x2.HI_LO ;  /* 0x800000241010724b */ /* 0x008fc40000000000 */
[----:B------:R-:W-:Y:S01]  /*7140*/  FADD2 R18, R18.F32x2.HI_LO, -R38.F32x2.HI_LO ;  /* 0x800000261212724b */ /* 0x000fe20000000000 */
[C---:B------:R-:W-:Y:S01]  /*7150*/  IADD3 R125, PT, PT, R48.reuse, 0x2c420, RZ ;  /* 0x0002c420307d7810 */ /* 0x040fe20007ffe0ff */
[----:B------:R-:W-:Y:S02]  /*7160*/  VIADD R126, R48, 0x2c430 ;  /* 0x0002c430307e7836 */ /* 0x000fe40000000000 */
[----:B------:R-:W-:Y:S02]  /*7170*/  FMUL2 R16, R82.F32x2.HI_LO, R16.F32x2.HI_LO ;  /* 0x000000105210724a */ /* 0x000fe40000000000 */
[----:B------:R-:W-:Y:S01]  /*7180*/  VIADD R128, R48, 0x28420 ;  /* 0x0002842030807836 */ /* 0x000fe20000000000 */
[----:B------:R-:W-:Y:S01]  /*7190*/  SHF.R.U32.HI R36, RZ, 0x3, R125 ;  /* 0x00000003ff247819 */ /* 0x000fe2000001167d */
[----:B------:R-:W-:Y:S01]  /*71a0*/  FMUL2 R18, R84.F32x2.HI_LO, R18.F32x2.HI_LO ;  /* 0x000000125412724a */ /* 0x000fe20000000000 */
[----:B------:R-:W-:Y:S01]  /*71b0*/  SHF.R.U32.HI R37, RZ, 0x3, R126 ;  /* 0x00000003ff257819 */ /* 0x000fe2000001167e */
[C---:B------:R-:W-:Y:S01]  /*71c0*/  VIADD R84, R48.reuse, 0x28410 ;  /* 0x0002841030547836 */ /* 0x040fe20000000000 */
[----:B------:R-:W-:Y:S01]  /*71d0*/  LOP3.LUT R125, R125, 0x70, R36, 0x78, !PT ;  /* 0x000000707d7d7812 */ /* 0x000fe200078e7824 */
[----:B------:R-:W-:Y:S01]  /*71e0*/  VIADD R36, R48, 0x2c410 ;  /* 0x0002c41030247836 */ /* 0x000fe20000000000 */
[----:B------:R-:W-:Y:S01]  /*71f0*/  LOP3.LUT R126, R126, 0x70, R37, 0x78, !PT ;  /* 0x000000707e7e7812 */ /* 0x000fe200078e7825 */
[C---:B------:R-:W-:Y:S01]  /*7200*/  VIADD R37, R48.reuse, 0x2c400 ;  /* 0x0002c40030257836 */ /* 0x040fe20000000000 */
[----:B------:R-:W-:Y:S01]  /*7210*/  IADD3 R127, PT, PT, R48, 0x28430, RZ ;  /* 0x00028430307f7810 */ /* 0x000fe20007ffe0ff */
[----:B----4-:R-:W-:Y:S01]  /*7220*/  FADD2 R12, R12.F32x2.HI_LO, -R120.F32x2.HI_LO ;  /* 0x800000780c0c724b */ /* 0x010fe20000000000 */
[----:B------:R-:W-:Y:S01]  /*7230*/  SHF.R.U32.HI R83, RZ, 0x3, R36 ;  /* 0x00000003ff537819 */ /* 0x000fe20000011624 */
[----:B------:R-:W-:Y:S01]  /*7240*/  FADD2 R14, R14.F32x2.HI_LO, -R122.F32x2.HI_LO ;  /* 0x8000007a0e0e724b */ /* 0x000fe20000000000 */
[----:B------:R-:W-:Y:S01]  /*7250*/  SHF.R.U32.HI R82, RZ, 0x3, R37 ;  /* 0x00000003ff527819 */ /* 0x000fe20000011625 */
[----:B-----5:R-:W-:Y:S01]  /*7260*/  FADD2 R24, R24.F32x2.HI_LO, -R116.F32x2.HI_LO ;  /* 0x800000741818724b */ /* 0x020fe20000000000 */
[----:B------:R-:W-:Y:S01]  /*7270*/  IADD3 R48, PT, PT, R48, 0x28400, RZ ;  /* 0x0002840030307810 */ /* 0x000fe20007ffe0ff */
[----:B------:R-:W-:Y:S01]  /*7280*/  FADD2 R26, R26.F32x2.HI_LO, -R118.F32x2.HI_LO ;  /* 0x800000761a1a724b */ /* 0x000fe20000000000 */
[----:B------:R-:W-:Y:S01]  /*7290*/  LOP3.LUT R83, R36, 0x70, R83, 0x78, !PT ;  /* 0x0000007024537812 */ /* 0x000fe200078e7853 */
[----:B------:R-:W-:Y:S01]  /*72a0*/  FMUL2 R42, R50.F32x2.HI_LO, R42.F32x2.HI_LO ;  /* 0x0000002a322a724a */ /* 0x000fe20000000000 */
[----:B------:R-:W-:Y:S01]  /*72b0*/  LOP3.LUT R82, R37, 0x70, R82, 0x78, !PT ;  /* 0x0000007025527812 */ /* 0x000fe200078e7852 */
[----:B------:R-:W-:Y:S01]  /*72c0*/  FMUL2 R86, R86.F32x2.HI_LO, R12.F32x2.HI_LO ;  /* 0x0000000c5656724a */ /* 0x000fe20000000000 */
[----:B------:R-:W-:Y:S01]  /*72d0*/  SHF.R.U32.HI R36, RZ, 0x3, R127 ;  /* 0x00000003ff247819 */ /* 0x000fe2000001167f */
[----:B------:R-:W-:Y:S01]  /*72e0*/  FMUL2 R88, R88.F32x2.HI_LO, R14.F32x2.HI_LO ;  /* 0x0000000e5858724a */ /* 0x000fe20000000000 */
[----:B------:R-:W-:Y:S01]  /*72f0*/  SHF.R.U32.HI R37, RZ, 0x3, R128 ;  /* 0x00000003ff257819 */ /* 0x000fe20000011680 */
[----:B-1----:R-:W-:Y:S01]  /*7300*/  FADD2 R20, R20.F32x2.HI_LO, -R112.F32x2.HI_LO ;  /* 0x800000701414724b */ /* 0x002fe20000000000 */
[----:B------:R-:W-:Y:S01]  /*7310*/  SHF.R.U32.HI R85, RZ, 0x3, R48 ;  /* 0x00000003ff557819 */ /* 0x000fe20000011630 */
[----:B------:R-:W-:Y:S01]  /*7320*/  FADD2 R22, R22.F32x2.HI_LO, -R114.F32x2.HI_LO ;  /* 0x800000721616724b */ /* 0x000fe20000000000 */
[----:B------:R-:W-:Y:S01]  /*7330*/  SHF.R.U32.HI R13, RZ, 0x3, R84 ;  /* 0x00000003ff0d7819 */ /* 0x000fe20000011654 */
[----:B--2---:R-:W-:Y:S01]  /*7340*/  FADD2 R32, R32.F32x2.HI_LO, -R44.F32x2.HI_LO ;  /* 0x8000002c2020724b */ /* 0x004fe20000000000 */
[----:B------:R-:W-:Y:S01]  /*7350*/  IADD3 R110, PT, PT, R110, UR4, RZ ;  /* 0x000000046e6e7c10 */ /* 0x000fe2000fffe0ff */
[----:B------:R-:W-:Y:S01]  /*7360*/  FADD2 R34, R34.F32x2.HI_LO, -R46.F32x2.HI_LO ;  /* 0x8000002e2222724b */ /* 0x000fe20000000000 */
[----:B------:R-:W-:Y:S01]  /*7370*/  LOP3.LUT R127, R127, 0x70, R36, 0x78, !PT ;  /* 0x000000707f7f7812 */ /* 0x000fe200078e7824 */
[----:B------:R-:W-:Y:S01]  /*7380*/  FADD2 R28, R28.F32x2.HI_LO, -R4.F32x2.HI_LO ;  /* 0x800000041c1c724b */ /* 0x000fe20000000000 */
[----:B------:R-:W-:Y:S01]  /*7390*/  SHF.R.U32.HI R4, RZ, 0x3, R109 ;  /* 0x00000003ff047819 */ /* 0x000fe2000001166d */
[----:B------:R-:W-:Y:S01]  /*73a0*/  FADD2 R30, R30.F32x2.HI_LO, -R6.F32x2.HI_LO ;  /* 0x800000061e1e724b */ /* 0x000fe20000000000 */
[----:B------:R-:W-:Y:S01]  /*73b0*/  LOP3.LUT R128, R128, 0x70, R37, 0x78, !PT ;  /* 0x0000007080807812 */ /* 0x000fe200078e7825 */
[----:B------:R-:W-:Y:S01]  /*73c0*/  FMUL2 R92, R92.F32x2.HI_LO, R24.F32x2.HI_LO ;  /* 0x000000185c5c724a */ /* 0x000fe20000000000 */
[----:B------:R-:W-:Y:S01]  /*73d0*/  LOP3.LUT R111, R4, 0x10, RZ, 0xc0, !PT ;  /* 0x00000010046f7812 */ /* 0x000fe200078ec0ff */
[----:B------:R-:W-:Y:S01]  /*73e0*/  FMUL2 R102, R102.F32x2.HI_LO, R26.F32x2.HI_LO ;  /* 0x0000001a6666724a */ /* 0x000fe20000000000 */
[----:B------:R-:W-:Y:S01]  /*73f0*/  LOP3.LUT R85, R48, 0x70, R85, 0x78, !PT ;  /* 0x0000007030557812 */ /* 0x000fe200078e7855 */
[----:B------:R-:W-:Y:S01]  /*7400*/  FMUL2 R20, R94.F32x2.HI_LO, R20.F32x2.HI_LO ;  /* 0x000000145e14724a */ /* 0x000fe20000000000 */
[----:B------:R-:W-:Y:S01]  /*7410*/  F2FP.F16.F32.PACK_AB R36, R41, R40 ;  /* 0x000000282924723e */ /* 0x000fe200000000ff */
[----:B------:R-:W-:Y:S01]  /*7420*/  FMUL2 R22, R104.F32x2.HI_LO, R22.F32x2.HI_LO ;  /* 0x000000166816724a */ /* 0x000fe20000000000 */
[----:B------:R-:W-:Y:S01]  /*7430*/  F2FP.F16.F32.PACK_AB R37, R43, R42 ;  /* 0x0000002a2b25723e */ /* 0x000fe200000000ff */
[----:B------:R-:W-:Y:S01]  /*7440*/  FMUL2 R32, R96.F32x2.HI_LO, R32.F32x2.HI_LO ;  /* 0x000000206020724a */ /* 0x000fe20000000000 */
[----:B------:R-:W-:Y:S01]  /*7450*/  LOP3.LUT R84, R84, 0x70, R13, 0x78, !PT ;  /* 0x0000007054547812 */ /* 0x000fe200078e780d */
[----:B------:R-:W-:Y:S01]  /*7460*/  FMUL2 R34, R98.F32x2.HI_LO, R34.F32x2.HI_LO ;  /* 0x000000226222724a */ /* 0x000fe20000000000 */
[----:B------:R-:W-:Y:S01]  /*7470*/  F2FP.F16.F32.PACK_AB R38, R9, R8 ;  /* 0x000000080926723e */ /* 0x000fe200000000ff */
[----:B------:R-:W-:Y:S01]  /*7480*/  FMUL2 R28, R90.F32x2.HI_LO, R28.F32x2.HI_LO ;  /* 0x0000001c5a1c724a */ /* 0x000fe20000000000 */
[----:B------:R-:W-:Y:S01]  /*7490*/  F2FP.F16.F32.PACK_AB R39, R11, R10 ;  /* 0x0000000a0b27723e */ /* 0x000fe200000000ff */
[----:B------:R-:W-:Y:S01]  /*74a0*/  FMUL2 R30, R100.F32x2.HI_LO, R30.F32x2.HI_LO ;  /* 0x0000001e641e724a */ /* 0x000fe20000000000 */
[----:B------:R-:W-:Y:S01]  /*74b0*/  F2FP.F16.F32.PACK_AB R42, R17, R16 ;  /* 0x00000010112a723e */ /* 0x000fe200000000ff */
[----:B------:R-:W-:Y:S01]  /*74c0*/  IMAD.IADD R111, R124, 0x1, -R111 ;  /* 0x000000017c6f7824 */ /* 0x000fe200078e0a6f */
[----:B------:R-:W-:-:S02]  /*74d0*/  F2FP.F16.F32.PACK_AB R43, R19, R18 ;  /* 0x00000012132b723e */ /* 0x000fc400000000ff */
[----:B------:R-:W-:Y:S02]  /*74e0*/  F2FP.F16.F32.PACK_AB R40, R87, R86 ;  /* 0x000000565728723e */ /* 0x000fe400000000ff */
[----:B------:R-:W-:Y:S02]  /*74f0*/  F2FP.F16.F32.PACK_AB R41, R89, R88 ;  /* 0x000000585929723e */ /* 0x000fe400000000ff */
[----:B------:R-:W-:Y:S02]  /*7500*/  F2FP.F16.F32.PACK_AB R46, R93, R92 ;  /* 0x0000005c5d2e723e */ /* 0x000fe400000000ff */
[----:B------:R-:W-:Y:S02]  /*7510*/  F2FP.F16.F32.PACK_AB R47, R103, R102 ;  /* 0x00000066672f723e */ /* 0x000fe400000000ff */
[----:B------:R-:W-:Y:S02]  /*7520*/  F2FP.F16.F32.PACK_AB R44, R21, R20 ;  /* 0x00000014152c723e */ /* 0x000fe400000000ff */
[----:B------:R-:W-:-:S02]  /*7530*/  F2FP.F16.F32.PACK_AB R45, R23, R22 ;  /* 0x00000016172d723e */ /* 0x000fc400000000ff */
[----:B------:R-:W-:Y:S02]  /*7540*/  F2FP.F16.F32.PACK_AB R50, R33, R32 ;  /* 0x000000202132723e */ /* 0x000fe400000000ff */
[----:B------:R-:W-:Y:S02]  /*7550*/  F2FP.F16.F32.PACK_AB R51, R35, R34 ;  /* 0x000000222333723e */ /* 0x000fe400000000ff */
[----:B------:R-:W-:Y:S02]  /*7560*/  F2FP.F16.F32.PACK_AB R48, R29, R28 ;  /* 0x0000001c1d30723e */ /* 0x000fe400000000ff */
[----:B------:R-:W-:Y:S02]  /*7570*/  F2FP.F16.F32.PACK_AB R49, R31, R30 ;  /* 0x0000001e1f31723e */ /* 0x000fe400000000ff */
[----:B------:R-:W-:Y:S01]  /*7580*/  LOP3.LUT R4, R124, 0x140, RZ, 0xfc, !PT ;  /* 0x000001407c047812 */ /* 0x000fe200078efcff */
[----:B------:R-:W-:Y:S06]  /*7590*/  @!P1 BRA `(.L_x_58) ;  /* 0x0000003000749947 */ /* 0x000fec0003800000 */
.L_x_136:
[----:B------:R-:W-:Y:S01]  /*75a0*/  R2UR UR6, R111 ;  /* 0x000000006f0672ca */ /* 0x000fe200000e0000 */
[----:B------:R-:W-:Y:S01]  /*75b0*/  STS.128 [R85], R36 ;  /* 0x0000002455007388 */ /* 0x000fe20000000c00 */
[----:B------:R-:W-:Y:S02]  /*75c0*/  R2UR UR5, R4 ;  /* 0x00000000040572ca */ /* 0x000fe400000e0000 */
[----:B------:R-:W-:Y:S01]  /*75d0*/  ELECT P1, URZ, PT ;  /* 0x0000000000ff782f */ /* 0x000fe20003820000 */
[----:B------:R-:W-:Y:S01]  /*75e0*/  STS.128 [R84], R40 ;  /* 0x0000002854007388 */ /* 0x000fe20000000c00 */
[----:B------:R-:W-:Y:S02]  /*75f0*/  UISETP.NE.AND UP0, UPT, UR7, 0x2, UPT ;  /* 0x000000020700788c */ /* 0x000fe4000bf05270 */
[----:B------:R-:W-:Y:S01]  /*7600*/  UIADD3 UR15, UPT, UPT, UR15, 0x1, URZ ;  /* 0x000000010f0f7890 */ /* 0x000fe2000fffe0ff */
[----:B------:R-:W-:Y:S01]  /*7610*/  STS.128 [R128], R44 ;  /* 0x0000002c80007388 */ /* 0x000fe20000000c00 */
[----:B------:R-:W-:-:S02]  /*7620*/  USEL UR8, UR7, URZ, UP0 ;  /* 0x000000ff07087287 */ /* 0x000fc40008000000 */
[----:B------:R-:W-:Y:S01]  /*7630*/  ULOP3.LUT UR14, UR14, 0x1, URZ, 0x3c, !UPT ;  /* 0x000000010e0e7892 */ /* 0x000fe2000f8e3cff */
[----:B------:R-:W-:Y:S01]  /*7640*/  STTM.x16 tmem[UR6+0x100], R36 ;  /* 0x00010024000079ed */ /* 0x000fe20008240006 */
[----:B------:R-:W-:Y:S01]  /*7650*/  STS.128 [R127], R48 ;  /* 0x000000307f007388 */ /* 0x000fe20000000c00 */
[----:B------:R-:W-:Y:S02]  /*7660*/  ULOP3.LUT UR16, UR16, 0x1, URZ, 0x3c, !UPT ;  /* 0x0000000110107892 */ /* 0x000fe4000f8e3cff */
[----:B------:R-:W-:Y:S01]  /*7670*/  ULOP3.LUT UR13, UR13, 0x1, URZ, 0x3c, !UPT ;  /* 0x000000010d0d7892 */ /* 0x000fe2000f8e3cff */
[----:B-1----:R-:W1:Y:S01]  /*7680*/  LDTM.x32 R4, tmem[UR5] ;  /* 0x00000005000479ee */ /* 0x002e6200082c0000 */
[----:B------:R-:W-:Y:S01]  /*7690*/  NOP ;  /* 0x0000000000007918 */ /* 0x000fe20000000000 */
[----:B-1----:R-:W-:Y:S01]  /*76a0*/  BAR.SYNC.DEFER_BLOCKING 0x3, 0x100 ;  /* 0x00c4000000007b1d */ /* 0x002fe20000010000 */
[----:B------:R-:W-:-:S05]  /*76b0*/  R2UR UR5, R111 ;  /* 0x000000006f0572ca */ /* 0x000fca00000e0000 */
[----:B------:R-:W1:Y:S04]  /*76c0*/  LDS.128 R100, [R110+0x30900] ;  /* 0x030900006e647984 */ /* 0x000e680000000c00 */
[----:B------:R-:W2:Y:S04]  /*76d0*/  LDS.128 R112, [R110+0x30910] ;  /* 0x030910006e707984 */ /* 0x000ea80000000c00 */
[----:B------:R-:W3:Y:S04]  /*76e0*/  LDS.128 R96, [R110+0x30930] ;  /* 0x030930006e607984 */ /* 0x000ee80000000c00 */
[----:B------:R-:W4:Y:S04]  /*76f0*/  LDS.128 R92, [R110+0x30920] ;  /* 0x030920006e5c7984 */ /* 0x000f280000000c00 */
[----:B------:R-:W5:Y:S04]  /*7700*/  LDS.128 R88, [R110+0x30950] ;  /* 0x030950006e587984 */ /* 0x000f680000000c00 */
[----:B------:R-:W5:Y:S04]  /*7710*/  LDS.128 R84, [R110+0x30940] ;  /* 0x030940006e547984 */ /* 0x000f680000000c00 */
[----:B------:R-:W5:Y:S04]  /*7720*/  LDS.128 R36, [R110+0x30970] ;  /* 0x030970006e247984 */ /* 0x000f680000000c00 */
[----:B------:R-:W5:Y:S01]  /*7730*/  LDS.128 R40, [R110+0x30960] ;  /* 0x030960006e287984 */ /* 0x000f620000000c00 */
[----:B-1----:R-:W-:-:S02]  /*7740*/  FADD2 R4, R4.F32x2.HI_LO, -R100.F32x2.HI_LO ;  /* 0x800000640404724b */ /* 0x002fc40000000000 */
[----:B------:R-:W-:Y:S02]  /*7750*/  FADD2 R6, R6.F32x2.HI_LO, -R102.F32x2.HI_LO ;  /* 0x800000660606724b */ /* 0x000fe40000000000 */
[----:B--2---:R-:W-:Y:S02]  /*7760*/  FADD2 R8, R8.F32x2.HI_LO, -R112.F32x2.HI_LO ;  /* 0x800000700808724b */ /* 0x004fe40000000000 */
[----:B------:R-:W-:Y:S02]  /*7770*/  FADD2 R10, R10.F32x2.HI_LO, -R114.F32x2.HI_LO ;  /* 0x800000720a0a724b */ /* 0x000fe40000000000 */
[----:B---3--:R-:W-:Y:S02]  /*7780*/  FADD2 R16, R16.F32x2.HI_LO, -R96.F32x2.HI_LO ;  /* 0x800000601010724b */ /* 0x008fe40000000000 */
[----:B------:R-:W-:Y:S02]  /*7790*/  FADD2 R18, R18.F32x2.HI_LO, -R98.F32x2.HI_LO ;  /* 0x800000621212724b */ /* 0x000fe40000000000 */
[----:B----4-:R-:W-:-:S02]  /*77a0*/  FADD2 R12, R12.F32x2.HI_LO, -R92.F32x2.HI_LO ;  /* 0x8000005c0c0c724b */ /* 0x010fc40000000000 */
[----:B------:R-:W-:Y:S02]  /*77b0*/  FADD2 R14, R14.F32x2.HI_LO, -R94.F32x2.HI_LO ;  /* 0x8000005e0e0e724b */ /* 0x000fe40000000000 */
[----:B-----5:R-:W-:Y:S02]  /*77c0*/  FADD2 R24, R24.F32x2.HI_LO, -R88.F32x2.HI_LO ;  /* 0x800000581818724b */ /* 0x020fe40000000000 */
[----:B------:R-:W-:Y:S02]  /*77d0*/  FADD2 R26, R26.F32x2.HI_LO, -R90.F32x2.HI_LO ;  /* 0x8000005a1a1a724b */ /* 0x000fe40000000000 */
[----:B------:R-:W-:Y:S02]  /*77e0*/  FADD2 R20, R20.F32x2.HI_LO, -R84.F32x2.HI_LO ;  /* 0x800000541414724b */ /* 0x000fe40000000000 */
[----:B------:R-:W-:Y:S02]  /*77f0*/  FADD2 R22, R22.F32x2.HI_LO, -R86.F32x2.HI_LO ;  /* 0x800000561616724b */ /* 0x000fe40000000000 */
[----:B------:R-:W-:-:S02]  /*7800*/  FMUL2 R4, R54.F32x2.HI_LO, R4.F32x2.HI_LO ;  /* 0x000000043604724a */ /* 0x000fc40000000000 */
[----:B------:R-:W-:Y:S02]  /*7810*/  FADD2 R32, R32.F32x2.HI_LO, -R36.F32x2.HI_LO ;  /* 0x800000242020724b */ /* 0x000fe40000000000 */
[----:B------:R-:W-:Y:S01]  /*7820*/  FADD2 R34, R34.F32x2.HI_LO, -R38.F32x2.HI_LO ;  /* 0x800000262222724b */ /* 0x000fe20000000000 */
[----:B------:R-:W-:Y:S01]  /*7830*/  F2FP.F16.F32.PACK_AB R4, R5, R4 ;  /* 0x000000040504723e */ /* 0x000fe200000000ff */
[----:B------:R-:W-:Y:S02]  /*7840*/  FADD2 R28, R28.F32x2.HI_LO, -R40.F32x2.HI_LO ;  /* 0x800000281c1c724b */ /* 0x000fe40000000000 */
[----:B------:R-:W-:Y:S02]  /*7850*/  FADD2 R30, R30.F32x2.HI_LO, -R42.F32x2.HI_LO ;  /* 0x8000002a1e1e724b */ /* 0x000fe40000000000 */
[----:B------:R-:W-:Y:S02]  /*7860*/  FMUL2 R2, R2.F32x2.HI_LO, R8.F32x2.HI_LO ;  /* 0x000000080202724a */ /* 0x000fe40000000000 */
[----:B------:R-:W-:-:S02]  /*7870*/  FMUL2 R10, R52.F32x2.HI_LO, R10.F32x2.HI_LO ;  /* 0x0000000a340a724a */ /* 0x000fc40000000000 */
[----:B------:R-:W-:Y:S01]  /*7880*/  FMUL2 R56, R56.F32x2.HI_LO, R6.F32x2.HI_LO ;  /* 0x000000063838724a */ /* 0x000fe20000000000 */
[----:B------:R-:W-:Y:S01]  /*7890*/  F2FP.F16.F32.PACK_AB R6, R3, R2 ;  /* 0x000000020306723e */ /* 0x000fe200000000ff */
        /* <DEDUP_REMOVED lines=24> */
[----:B------:R1:W-:Y:S01]  /*7a20*/  STS.128 [R82], R4 ;  /* 0x0000000452007388 */ /* 0x0003e20000000c00 */
[----:B------:R-:W-:-:S02]  /*7a30*/  F2FP.F16.F32.PACK_AB R16, R29, R28 ;  /* 0x0000001c1d10723e */ /* 0x000fc400000000ff */
[----:B------:R-:W-:Y:S01]  /*7a40*/  F2FP.F16.F32.PACK_AB R17, R31, R30 ;  /* 0x0000001e1f11723e */ /* 0x000fe200000000ff */
[----:B------:R1:W-:Y:S04]  /*7a50*/  STS.128 [R83], R8 ;  /* 0x0000000853007388 */ /* 0x0003e80000000c00 */
[----:B------:R1:W-:Y:S01]  /*7a60*/  STS.128 [R125], R12 ;  /* 0x0000000c7d007388 */ /* 0x0003e20000000c00 */
[----:B------:R1:W-:Y:S03]  /*7a70*/  STTM.x16 tmem[UR5+0x120], R4 ;  /* 0x00012004000079ed */ /* 0x0003e60008240005 */
[----:B------:R1:W-:Y:S01]  /*7a80*/  STS.128 [R126], R16 ;  /* 0x000000107e007388 */ /* 0x0003e20000000c00 */
[----:B------:R-:W-:-:S02]  /*7a90*/  USEL UR5, URZ, 0x1, UP0 ;  /* 0x00000001ff057887 */ /* 0x000fc40008000000 */
[----:B------:R-:W-:Y:S01]  /*7aa0*/  UISETP.NE.AND UP0, UPT, UR15, URZ, UPT ;  /* 0x000000ff0f00728c */ /* 0x000fe2000bf05270 */
[----:B------:R-:W2:Y:S01]  /*7ab0*/  FENCE.VIEW.ASYNC.T ;  /* 0x00000000000073c6 */ /* 0x000ea20000000200 */
[----:B------:R3:W-:Y:S06]  /*7ac0*/  MEMBAR.ALL.CTA ;  /* 0x0000000000007992 */ /* 0x0007ec0000008000 */
[----:B---3--:R-:W2:Y:S01]  /*7ad0*/  FENCE.VIEW.ASYNC.S ;  /* 0x00000000000073c6 */ /* 0x008ea20000000000 */
[----:B------:R-:W-:Y:S01]  /*7ae0*/  ULOP3.LUT UR12, UR12, UR5, URZ, 0x3c, !UPT ;  /* 0x000000050c0c7292 */ /* 0x000fe2000f8e3cff */
[----:B--2---:R-:W-:Y:S06]  /*7af0*/  BAR.SYNC.DEFER_BLOCKING 0x3, 0x100 ;  /* 0x00c4000000007b1d */ /* 0x004fec0000010000 */
[----:B------:R1:W-:Y:S01]  /*7b00*/  @!P2 SYNCS.ARRIVE.TRANS64.ART0 RZ, [UR4+0x58], R107 ;  /* 0x0000586bffffa9a7 */ /* 0x0003e20008500004 */
[----:B------:R1:W-:Y:S01]  /*7b10*/  @P1 SYNCS.ARRIVE.TRANS64.ART0 RZ, [UR4+0x80], R106 ;  /* 0x0000806affff19a7 */ /* 0x0003e20008500004 */
[----:B------:R-:W-:Y:S05]  /*7b20*/  BRA.U UP0, `(.L_x_59) ;  /* 0xffffffe500207547 */ /* 0x000fea000b83ffff */
.L_x_53:
[----:B--2---:R-:W2:Y:S01]  /*7b30*/  S2R R2, SR_CgaCtaId ;  /* 0x0000000000027919 */ /* 0x004ea20000008800 */
[----:B------:R-:W-:Y:S01]  /*7b40*/  MOV R3, 0x400 ;  /* 0x0000040000037802 */ /* 0x000fe20000000f00 */
[----:B------:R-:W3:Y:S01]  /*7b50*/  S2UR UR10, SR_CTAID.X ;  /* 0x00000000000a79c3 */ /* 0x000ee20000002500 */
[----:B------:R-:W4:Y:S02]  /*7b60*/  S2R R70, SR_TID.X ;  /* 0x0000000000467919 */ /* 0x000f240000002100 */
[----:B--2---:R-:W-:-:S04]  /*7b70*/  LEA R2, R2, R3, 0x18 ;  /* 0x0000000302027211 */ /* 0x004fc800078ec0ff */
[----:B------:R-:W2:Y:S01]  /*7b80*/  SYNCS.PHASECHK.TRANS64.TRYWAIT P0, [R2+URZ+0x90], RZ ;  /* 0x000090ff020075a7 */ /* 0x000ea200080011ff */
[----:B----4-:R-:W-:Y:S01]  /*7b90*/  SHF.R.U32.HI R73, RZ, 0x1, R70 ;  /* 0x00000001ff497819 */ /* 0x010fe20000011646 */
[----:B------:R-:W-:-:S04]  /*7ba0*/  IMAD.SHL.U32 R3, R70, 0x80, RZ ;  /* 0x0000008046037824 */ /* 0x000fc800078e00ff */
[----:B------:R-:W-:Y:S01]  /*7bb0*/  IMAD R69, R70, 0x10000, R73 ;  /* 0x0001000046457824 */ /* 0x000fe200078e0249 */
[----:B-1----:R-:W-:-:S04]  /*7bc0*/  LOP3.LUT R5, R3, 0x3f80, RZ, 0xc0, !PT ;  /* 0x00003f8003057812 */ /* 0x002fc800078ec0ff */
[----:B------:R-:W-:Y:S01]  /*7bd0*/  LOP3.LUT R69, R69, 0x600040, RZ, 0xc0, !PT ;  /* 0x0060004045457812 */ /* 0x000fe200078ec0ff */
[----:B------:R-:W-:-:S03]  /*7be0*/  IMAD.IADD R68, R2, 0x1, R5 ;  /* 0x0000000102447824 */ /* 0x000fc600078e0205 */
[C---:B------:R-:W-:Y:S01]  /*7bf0*/  LOP3.LUT R4, R69.reuse, 0xa0, RZ, 0xfc, !PT ;  /* 0x000000a045047812 */ /* 0x040fe200078efcff */
[C---:B------:R-:W-:Y:S01]  /*7c00*/  VIADD R11, R68.reuse, 0x20400 ;  /* 0x00020400440b7836 */ /* 0x040fe20000000000 */
[----:B------:R-:W-:Y:S01]  /*7c10*/  LOP3.LUT R69, R69, 0x80, RZ, 0xfc, !PT ;  /* 0x0000008045457812 */ /* 0x000fe200078efcff */
[----:B------:R-:W-:Y:S01]  /*7c20*/  VIADD R9, R68, 0x20410 ;  /* 0x0002041044097836 */ /* 0x000fe20000000000 */
[----:B------:R-:W-:Y:S02]  /*7c30*/  R2UR UR4, R4 ;  /* 0x00000000040472ca */ /* 0x000fe400000e0000 */
[----:B------:R-:W-:Y:S01]  /*7c40*/  R2UR UR5, R69 ;  /* 0x00000000450572ca */ /* 0x000fe200000e0000 */
[----:B--23--:R-:W-:-:S14]  /*7c50*/  @!P0 BRA `(.L_x_60) ;  /* 0x0000002800e48947 */ /* 0x00cfdc0003800000 */
.L_x_137:
[C---:B------:R-:W-:Y:S01]  /*7c60*/  VIADD R7, R68.reuse, 0x20420 ;  /* 0x0002042044077836 */ /* 0x040fe20000000000 */
[----:B------:R-:W-:Y:S01]  /*7c70*/  SHF.R.U32.HI R86, RZ, 0x3, R11 ;  /* 0x00000003ff567819 */ /* 0x000fe2000001160b */
[C---:B------:R-:W-:Y:S01]  /*7c80*/  VIADD R5, R68.reuse, 0x20430 ;  /* 0x0002043044057836 */ /* 0x040fe20000000000 */
[----:B------:R-:W-:Y:S01]  /*7c90*/  SHF.R.U32.HI R84, RZ, 0x3, R9 ;  /* 0x00000003ff547819 */ /* 0x000fe20000011609 */
[----:B------:R-:W2:Y:S01]  /*7ca0*/  LDTM.x32 R36, tmem[UR5] ;  /* 0x00000005002479ee */ /* 0x000ea200082c0000 */
[----:B------:R-:W-:Y:S01]  /*7cb0*/  SHF.R.U32.HI R82, RZ, 0x3, R7 ;  /* 0x00000003ff527819 */ /* 0x000fe20000011607 */
[C---:B------:R-:W-:Y:S01]  /*7cc0*/  VIADD R79, R68.reuse, 0x20440 ;  /* 0x00020440444f7836 */ /* 0x040fe20000000000 */
[----:B------:R-:W-:Y:S01]  /*7cd0*/  SHF.R.U32.HI R80, RZ, 0x3, R5 ;  /* 0x00000003ff507819 */ /* 0x000fe20000011605 */
[C---:B------:R-:W-:Y:S01]  /*7ce0*/  VIADD R77, R68.reuse, 0x20450 ;  /* 0x00020450444d7836 */ /* 0x040fe20000000000 */
[----:B------:R-:W-:Y:S01]  /*7cf0*/  LOP3.LUT R86, R11, 0x70, R86, 0x78, !PT ;  /* 0x000000700b567812 */ /* 0x000fe200078e7856 */
[C---:B------:R-:W-:Y:S01]  /*7d00*/  VIADD R75, R68.reuse, 0x20460 ;  /* 0x00020460444b7836 */ /* 0x040fe20000000000 */
[----:B------:R-:W-:Y:S01]  /*7d10*/  LOP3.LUT R84, R9, 0x70, R84, 0x78, !PT ;  /* 0x0000007009547812 */ /* 0x000fe200078e7854 */
[----:B------:R-:W-:Y:S01]  /*7d20*/  VIADD R71, R68, 0x20470 ;  /* 0x0002047044477836 */ /* 0x000fe20000000000 */
[----:B------:R-:W-:Y:S01]  /*7d30*/  LOP3.LUT R82, R7, 0x70, R82, 0x78, !PT ;  /* 0x0000007007527812 */ /* 0x000fe200078e7852 */
[----:B------:R-:W3:Y:S01]  /*7d40*/  S2UR UR12, SR_CTAID.Z ;  /* 0x00000000000c79c3 */ /* 0x000ee20000002700 */
[----:B------:R-:W-:Y:S01]  /*7d50*/  LOP3.LUT R80, R5, 0x70, R80, 0x78, !PT ;  /* 0x0000007005507812 */ /* 0x000fe200078e7850 */
[----:B------:R-:W-:Y:S01]  /*7d60*/  USHF.L.U32 UR10, UR10, 0x7, URZ ;  /* 0x000000070a0a7899 */ /* 0x000fe200080006ff */
[----:B------:R-:W4:Y:S01]  /*7d70*/  LDTM.x32 R4, tmem[UR4] ;  /* 0x00000004000479ee */ /* 0x000f2200082c0000 */
[----:B------:R-:W-:Y:S01]  /*7d80*/  SHF.R.U32.HI R78, RZ, 0x3, R79 ;  /* 0x00000003ff4e7819 */ /* 0x000fe2000001164f */
[----:B------:R-:W-:Y:S01]  /*7d90*/  NOP ;  /* 0x0000000000007918 */ /* 0x000fe20000000000 */
[----:B------:R-:W-:-:S02]  /*7da0*/  LOP3.LUT R3, R3, 0x4000, RZ, 0xc0, !PT ;  /* 0x0000400003037812 */ /* 0x000fc400078ec0ff */
[----:B------:R-:W-:Y:S01]  /*7db0*/  SHF.R.U32.HI R76, RZ, 0x3, R77 ;  /* 0x00000003ff4c7819 */ /* 0x000fe2000001164d */
[----:B------:R-:W5:Y:S01]  /*7dc0*/  S2UR UR11, SR_CTAID.Y ;  /* 0x00000000000b79c3 */ /* 0x000f620000002600 */
[----:B------:R-:W-:Y:S01]  /*7dd0*/  SHF.R.U32.HI R74, RZ, 0x3, R75 ;  /* 0x00000003ff4a7819 */ /* 0x000fe2000001164b */
[----:B------:R-:W-:Y:S01]  /*7de0*/  IMAD.IADD R86, R86, 0x1, R3 ;  /* 0x0000000156567824 */ /* 0x000fe200078e0203 */
[----:B------:R-:W-:Y:S01]  /*7df0*/  SHF.R.U32.HI R72, RZ, 0x3, R71 ;  /* 0x00000003ff487819 */ /* 0x000fe20000011647 */
[----:B------:R-:W-:Y:S01]  /*7e00*/  IMAD.IADD R84, R3, 0x1, R84 ;  /* 0x0000000103547824 */ /* 0x000fe200078e0254 */
[----:B--2---:R-:W-:Y:S01]  /*7e10*/  F2FP.F16.F32.PACK_AB R43, R43, R42 ;  /* 0x0000002a2b2b723e */ /* 0x004fe200000000ff */
[----:B------:R-:W-:Y:S01]  /*7e20*/  IMAD.IADD R82, R3, 0x1, R82 ;  /* 0x0000000103527824 */ /* 0x000fe200078e0252 */
[----:B------:R-:W-:Y:S01]  /*7e30*/  LOP3.LUT R78, R79, 0x70, R78, 0x78, !PT ;  /* 0x000000704f4e7812 */ /* 0x000fe200078e784e */
[----:B------:R-:W-:Y:S01]  /*7e40*/  IMAD.IADD R80, R3, 0x1, R80 ;  /* 0x0000000103507824 */ /* 0x000fe200078e0250 */
[----:B------:R-:W-:-:S02]  /*7e50*/  F2FP.F16.F32.PACK_AB R51, R51, R50 ;  /* 0x000000323333723e */ /* 0x000fc400000000ff */
[----:B------:R-:W-:Y:S01]  /*7e60*/  F2FP.F16.F32.PACK_AB R42, R41, R40 ;  /* 0x00000028292a723e */ /* 0x000fe200000000ff */
[----:B------:R-:W-:Y:S01]  /*7e70*/  IMAD.IADD R78, R3, 0x1, R78 ;  /* 0x00000001034e7824 */ /* 0x000fe200078e024e */
[----:B------:R-:W-:Y:S02]  /*7e80*/  LOP3.LUT R76, R77, 0x70, R76, 0x78, !PT ;  /* 0x000000704d4c7812 */ /* 0x000fe400078e784c */
[----:B------:R-:W-:Y:S02]  /*7e90*/  F2FP.F16.F32.PACK_AB R59, R59, R58 ;  /* 0x0000003a3b3b723e */ /* 0x000fe400000000ff */
[----:B------:R-:W-:Y:S01]  /*7ea0*/  F2FP.F16.F32.PACK_AB R50, R49, R48 ;  /* 0x000000303132723e */ /* 0x000fe200000000ff */
[----:B------:R-:W-:Y:S01]  /*7eb0*/  IMAD.IADD R76, R3, 0x1, R76 ;  /* 0x00000001034c7824 */ /* 0x000fe200078e024c */
[----:B----4-:R-:W-:Y:S02]  /*7ec0*/  F2FP.F16.F32.PACK_AB R11, R11, R10 ;  /* 0x0000000a0b0b723e */ /* 0x010fe400000000ff */
[----:B------:R-:W-:-:S02]  /*7ed0*/  F2FP.F16.F32.PACK_AB R41, R39, R38 ;  /* 0x000000262729723e */ /* 0x000fc400000000ff */
[----:B------:R-:W-:Y:S02]  /*7ee0*/  F2FP.F16.F32.PACK_AB R40, R37, R36 ;  /* 0x000000242528723e */ /* 0x000fe400000000ff */
[----:B------:R-:W-:Y:S02]  /*7ef0*/  F2FP.F16.F32.PACK_AB R10, R9, R8 ;  /* 0x00000008090a723e */ /* 0x000fe400000000ff */
[----:B------:R-:W-:Y:S01]  /*7f00*/  LOP3.LUT R74, R75, 0x70, R74, 0x78, !PT ;  /* 0x000000704b4a7812 */ /* 0x000fe200078e784a */
[----:B------:R2:W-:Y:S01]  /*7f10*/  STS.128 [R86], R40 ;  /* 0x0000002856007388 */ /* 0x0005e20000000c00 */
[----:B------:R-:W-:Y:S02]  /*7f20*/  F2FP.F16.F32.PACK_AB R67, R67, R66 ;  /* 0x000000424343723e */ /* 0x000fe400000000ff */
[----:B------:R-:W-:Y:S01]  /*7f30*/  F2FP.F16.F32.PACK_AB R58, R57, R56 ;  /* 0x00000038393a723e */ /* 0x000fe200000000ff */
[----:B------:R-:W-:Y:S01]  /*7f40*/  IMAD.IADD R74, R3, 0x1, R74 ;  /* 0x00000001034a7824 */ /* 0x000fe200078e024a */
[----:B------:R-:W-:-:S02]  /*7f50*/  F2FP.F16.F32.PACK_AB R49, R47, R46 ;  /* 0x0000002e2f31723e */ /* 0x000fc400000000ff */
[----:B------:R-:W-:Y:S02]  /*7f60*/  F2FP.F16.F32.PACK_AB R48, R45, R44 ;  /* 0x0000002c2d30723e */ /* 0x000fe400000000ff */
[----:B------:R-:W-:Y:S02]  /*7f70*/  F2FP.F16.F32.PACK_AB R8, R5, R4 ;  /* 0x000000040508723e */ /* 0x000fe400000000ff */
[----:B------:R-:W-:Y:S01]  /*7f80*/  LOP3.LUT R72, R71, 0x70, R72, 0x78, !PT ;  /* 0x0000007047487812 */ /* 0x000fe200078e7848 */
[----:B------:R2:W-:Y:S01]  /*7f90*/  STS.128 [R84], R48 ;  /* 0x0000003054007388 */ /* 0x0005e20000000c00 */
[----:B------:R-:W-:Y:S01]  /*7fa0*/  F2FP.F16.F32.PACK_AB R66, R65, R64 ;  /* 0x000000404142723e */ /* 0x000fe200000000ff */
[----:B------:R-:W-:Y:S01]  /*7fb0*/  IMAD.SHL.U32 R71, R70, 0x40, RZ ;  /* 0x0000004046477824 */ /* 0x000fe200078e00ff */
[----:B------:R-:W-:Y:S02]  /*7fc0*/  F2FP.F16.F32.PACK_AB R57, R55, R54 ;  /* 0x000000363739723e */ /* 0x000fe400000000ff */
[----:B------:R-:W-:-:S02]  /*7fd0*/  F2FP.F16.F32.PACK_AB R56, R53, R52 ;  /* 0x000000343538723e */ /* 0x000fc400000000ff */
[----:B------:R-:W-:Y:S02]  /*7fe0*/  SHF.R.U32.HI R4, RZ, 0x7, R70 ;  /* 0x00000007ff047819 */ /* 0x000fe40000011646 */
[----:B------:R-:W-:Y:S01]  /*7ff0*/  F2FP.F16.F32.PACK_AB R65, R63, R62 ;  /* 0x0000003e3f41723e */ /* 0x000fe200000000ff */
[----:B------:R2:W-:Y:S01]  /*8000*/  STS.128 [R82], R56 ;  /* 0x0000003852007388 */ /* 0x0005e20000000c00 */
[----:B------:R-:W-:Y:S02]  /*8010*/  F2FP.F16.F32.PACK_AB R64, R61, R60 ;  /* 0x0000003c3d40723e */ /* 0x000fe400000000ff */
[----:B------:R-:W-:Y:S02]  /*8020*/  F2FP.F16.F32.PACK_AB R19, R19, R18 ;  /* 0x000000121313723e */ /* 0x000fe400000000ff */
[----:B------:R-:W-:Y:S01]  /*8030*/  F2FP.F16.F32.PACK_AB R27, R27, R26 ;  /* 0x0000001a1b1b723e */ /* 0x000fe200000000ff */
[----:B------:R2:W-:Y:S01]  /*8040*/  STS.128 [R80], R64 ;  /* 0x0000004050007388 */ /* 0x0005e20000000c00 */
[----:B------:R-:W-:-:S02]  /*8050*/  F2FP.F16.F32.PACK_AB R18, R17, R16 ;  /* 0x000000101112723e */ /* 0x000fc400000000ff */
[----:B------:R-:W-:Y:S02]  /*8060*/  F2FP.F16.F32.PACK_AB R9, R7, R6 ;  /* 0x000000060709723e */ /* 0x000fe400000000ff */
[----:B------:R-:W-:Y:S02]  /*8070*/  F2FP.F16.F32.PACK_AB R35, R35, R34 ;  /* 0x000000222323723e */ /* 0x000fe400000000ff */
[----:B------:R-:W-:Y:S01]  /*8080*/  F2FP.F16.F32.PACK_AB R26, R25, R24 ;  /* 0x00000018191a723e */ /* 0x000fe200000000ff */
[----:B------:R2:W-:Y:S01]  /*8090*/  STS.128 [R78], R8 ;  /* 0x000000084e007388 */ /* 0x0005e20000000c00 */
[----:B------:R-:W-:Y:S02]  /*80a0*/  F2FP.F16.F32.PACK_AB R17, R15, R14 ;  /* 0x0000000e0f11723e */ /* 0x000fe400000000ff */
[----:B------:R-:W-:Y:S02]  /*80b0*/  F2FP.F16.F32.PACK_AB R16, R13, R12 ;  /* 0x0000000c0d10723e */ /* 0x000fe400000000ff */
[----:B------:R-:W-:-:S02]  /*80c0*/  F2FP.F16.F32.PACK_AB R34, R33, R32 ;  /* 0x000000202122723e */ /* 0x000fc400000000ff */
[----:B------:R-:W-:Y:S01]  /*80d0*/  F2FP.F16.F32.PACK_AB R25, R23, R22 ;  /* 0x000000161719723e */ /* 0x000fe200000000ff */
[----:B------:R2:W-:Y:S01]  /*80e0*/  STS.128 [R76], R16 ;  /* 0x000000104c007388 */ /* 0x0005e20000000c00 */
[----:B------:R-:W-:Y:S02]  /*80f0*/  F2FP.F16.F32.PACK_AB R24, R21, R20 ;  /* 0x000000141518723e */ /* 0x000fe400000000ff */
[----:B------:R-:W-:Y:S01]  /*8100*/  LOP3.LUT R5, R4, 0x1, RZ, 0xc0, !PT ;  /* 0x0000000104057812 */ /* 0x000fe200078ec0ff */
[----:B------:R-:W-:Y:S01]  /*8110*/  IMAD.IADD R4, R3, 0x1, R72 ;  /* 0x0000000103047824 */ /* 0x000fe200078e0248 */
[----:B------:R-:W-:Y:S01]  /*8120*/  F2FP.F16.F32.PACK_AB R33, R31, R30 ;  /* 0x0000001e1f21723e */ /* 0x000fe200000000ff */
[----:B------:R2:W-:Y:S01]  /*8130*/  STS.128 [R74], R24 ;  /* 0x000000184a007388 */ /* 0x0005e20000000c00 */
[----:B------:R-:W-:Y:S01]  /*8140*/  F2FP.F16.F32.PACK_AB R32, R29, R28 ;  /* 0x0000001c1d20723e */ /* 0x000fe200000000ff */
[----:B------:R-:W-:Y:S01]  /*8150*/  VIADD R72, R5, 0x1 ;  /* 0x0000000105487836 */ /* 0x000fe20000000000 */
[----:B------:R-:W-:-:S02]  /*8160*/  R2UR UR6, R0 ;  /* 0x00000000000672ca */ /* 0x000fc400000e0000 */
[----:B------:R-:W-:Y:S01]  /*8170*/  LOP3.LUT R73, R73, 0x40, RZ, 0xc0, !PT ;  /* 0x0000004049497812 */ /* 0x000fe200078ec0ff */
[----:B------:R2:W-:Y:S01]  /*8180*/  STS.128 [R4], R32 ;  /* 0x0000002004007388 */ /* 0x0005e20000000c00 */
[----:B------:R-:W-:Y:S01]  /*8190*/  LOP3.LUT R71, R71, 0x2000, RZ, 0xc0, !PT ;  /* 0x0000200047477812 */ /* 0x000fe200078ec0ff */
[----:B------:R4:W-:Y:S06]  /*81a0*/  MEMBAR.ALL.CTA ;  /* 0x0000000000007992 */ /* 0x0009ec0000008000 */
[----:B----4-:R-:W4:Y:S02]  /*81b0*/  FENCE.VIEW.ASYNC.S ;  /* 0x00000000000073c6 */ /* 0x010f240000000000 */
[----:B------:R-:W-:Y:S01]  /*81c0*/  ULOP3.LUT UP0, UR6, UR6, 0x3, URZ, 0xc0, !UPT ;  /* 0x0000000306067892 */ /* 0x000fe2000f80c0ff */
[----:B----4-:R2:W-:Y:S08]  /*81d0*/  BAR.SYNC.DEFER_BLOCKING R72, 0x80 ;  /* 0x000200480000751d */ /* 0x0105f00000010000 */
[----:B---3-5:R-:W-:Y:S05]  /*81e0*/  BRA.U UP0, `(.L_x_61) ;  /* 0x00000001003c7547 */ /* 0x028fea000b800000 */
[----:B------:R-:W3:Y:S01]  /*81f0*/  LDCU.64 UR4, c[0x0][0x348] ;  /* 0x00006900ff0477ac */ /* 0x000ee20008000a00 */
[----:B--2---:R-:W-:Y:S02]  /*8200*/  IADD3 R4, PT, PT, R2, R71, R71 ;  /* 0x0000004702047210 */ /* 0x004fe40007ffe047 */
[----:B------:R-:W-:-:S03]  /*8210*/  PLOP3.LUT P0, PT, PT, PT, PT, 0x80, 0x8 ;  /* 0x000000000008781c */ /* 0x000fc60003f0f070 */
[----:B------:R-:W-:Y:S01]  /*8220*/  VIADD R4, R4, 0x20400 ;  /* 0x0002040004047836 */ /* 0x000fe20000000000 */
[----:B---3--:R-:W-:-:S04]  /*8230*/  UIADD3 UR4, UP0, UPT, UR4, 0x340, URZ ;  /* 0x0000034004047890 */ /* 0x008fc8000ff1e0ff */
[----:B------:R-:W-:-:S12]  /*8240*/  UIADD3.X UR5, UPT, UPT, URZ, UR5, URZ, UP0, !UPT ;  /* 0x00000005ff057290 */ /* 0x000fd800087fe4ff */
.L_x_62:
[----:B------:R-:W-:Y:S02]  /*8250*/  PLOP3.LUT P1, PT, P1, P0, PT, 0xf2, 0x2f ;  /* 0x00000000002f781c */ /* 0x000fe40000f21e72 */
[----:B------:R-:W-:-:S08]  /*8260*/  @P0 R2UR P1, UR9, R73 ;  /* 0x00000000490902ca */ /* 0x000fd00000020000 */
[----:B------:R-:W-:Y:S02]  /*8270*/  PLOP3.LUT P1, PT, P1, P0, PT, 0xf2, 0x2f ;  /* 0x00000000002f781c */ /* 0x000fe40000f21e72 */
[----:B------:R-:W-:-:S08]  /*8280*/  @P0 R2UR.OR P1, UR8, R4 ;  /* 0x00000000040802ca */ /* 0x000fd00000120000 */
[----:B------:R-:W-:Y:S02]  /*8290*/  @P0 PLOP3.LUT P0, PT, P1, PT, PT, 0x80, 0x8 ;  /* 0x000000000008081c */ /* 0x000fe40000f0f070 */
[----:B------:R-:W-:-:S03]  /*82a0*/  PLOP3.LUT P1, PT, PT, PT, PT, 0x80, 0x8 ;  /* 0x000000000008781c */ /* 0x000fc60003f2f070 */
[----:B------:R2:W-:Y:S08]  /*82b0*/  UTMASTG.4D [UR8], [UR4], desc[URZ] ;  /* 0x0000ff08040073b5 */ /* 0x0005f00008019000 */
[----:B--2---:R-:W-:Y:S05]  /*82c0*/  @P0 BRA.U.ANY `(.L_x_62) ;  /* 0xfffffffd00e00947 */ /* 0x004fea000393ffff */
[----:B------:R3:W-:Y:S06]  /*82d0*/  BAR.ARV R72, 0xa0 ;  /* 0x000280480000751d */ /* 0x0007ec0000002000 */
.L_x_61:
[----:B------:R4:W-:Y:S06]  /*82e0*/  MEMBAR.ALL.CTA ;  /* 0x0000000000007992 */ /* 0x0009ec0000008000 */
[----:B----4-:R-:W4:Y:S02]  /*82f0*/  FENCE.VIEW.ASYNC.S ;  /* 0x00000000000073c6 */ /* 0x010f240000000000 */
[----:B----4-:R4:W-:Y:S01]  /*8300*/  BAR.SYNC.DEFER_BLOCKING R72, 0xa0 ;  /* 0x000280480000751d */ /* 0x0109e20000010000 */
[----:B------:R-:W-:Y:S02]  /*8310*/  ELECT P0, URZ, PT ;  /* 0x0000000000ff782f */ /* 0x000fe40003800000 */
[----:B------:R-:W-:-:S11]  /*8320*/  R2UR UR4, R69 ;  /* 0x00000000450472ca */ /* 0x000fd600000e0000 */
[----:B------:R-:W-:Y:S01]  /*8330*/  @P0 IMAD.MOV.U32 R5, RZ, RZ, 0x1 ;  /* 0x00000001ff050424 */ /* 0x000fe200078e00ff */
[----:B------:R-:W-:-:S03]  /*8340*/  NOP ;  /* 0x0000000000007918 */ /* 0x000fc60000000000 */
[----:B------:R4:W-:Y:S01]  /*8350*/  @P0 SYNCS.ARRIVE.TRANS64.ART0 RZ, [R2+URZ+0xa0], R5 ;  /* 0x0000a00502ff09a7 */ /* 0x0009e200085000ff */
[----:B------:R-:W5:Y:S02]  /*8360*/  SYNCS.PHASECHK.TRANS64.TRYWAIT P0, [R2+URZ+0x98], RZ ;  /* 0x000098ff020075a7 */ /* 0x000f6400080011ff */
[----:B----45:R-:W-:Y:S05]  /*8370*/  @!P0 BRA `(.L_x_63) ;  /* 0x0000002400308947 */ /* 0x030fea0003800000 */
.L_x_138:
[C---:B--2---:R-:W-:Y:S01]  /*8380*/  VIADD R4, R68.reuse, 0x410 ;  /* 0x0000041044047836 */ /* 0x044fe20000000000 */
[----:B------:R-:W-:Y:S01]  /*8390*/  R2UR UR5, R69 ;  /* 0x00000000450572ca */ /* 0x000fe200000e0000 */
[C---:B------:R-:W-:Y:S01]  /*83a0*/  VIADD R6, R68.reuse, 0x400 ;  /* 0x0000040044067836 */ /* 0x040fe20000000000 */
[----:B------:R-:W2:Y:S01]  /*83b0*/  LDTM.x32 R36, tmem[UR4+0x100] ;  /* 0x00010004002479ee */ /* 0x000ea200082c0000 */
[C---:B------:R-:W-:Y:S01]  /*83c0*/  VIADD R79, R68.reuse, 0x460 ;  /* 0x00000460444f7836 */ /* 0x040fe20000000000 */
[----:B------:R-:W-:Y:S01]  /*83d0*/  SHF.R.U32.HI R69, RZ, 0x3, R4 ;  /* 0x00000003ff457819 */ /* 0x000fe20000011604 */
[C---:B------:R-:W-:Y:S01]  /*83e0*/  VIADD R7, R68.reuse, 0x430 ;  /* 0x0000043044077836 */ /* 0x040fe20000000000 */
[----:B------:R-:W-:Y:S01]  /*83f0*/  SHF.R.U32.HI R81, RZ, 0x3, R6 ;  /* 0x00000003ff517819 */ /* 0x000fe20000011606 */
[----:B------:R-:W-:Y:S01]  /*8400*/  VIADD R5, R68, 0x450 ;  /* 0x0000045044057836 */ /* 0x000fe20000000000 */
[----:B------:R-:W-:Y:S01]  /*8410*/  LOP3.LUT R69, R4, 0x70, R69, 0x78, !PT ;  /* 0x0000007004457812 */ /* 0x000fe200078e7845 */
[----:B------:R-:W-:Y:S01]  /*8420*/  VIADD R4, R68, 0x440 ;  /* 0x0000044044047836 */ /* 0x000fe20000000000 */
[----:B------:R-:W-:Y:S01]  /*8430*/  LOP3.LUT R81, R6, 0x70, R81, 0x78, !PT ;  /* 0x0000007006517812 */ /* 0x000fe200078e7851 */
[C---:B------:R-:W-:Y:S01]  /*8440*/  VIADD R6, R68.reuse, 0x420 ;  /* 0x0000042044067836 */ /* 0x040fe20000000000 */
[----:B------:R-:W-:Y:S01]  /*8450*/  SHF.R.U32.HI R76, RZ, 0x3, R7 ;  /* 0x00000003ff4c7819 */ /* 0x000fe20000011607 */
[----:B------:R-:W2:Y:S01]  /*8460*/  LDCU UR4, c[0x0][0x7d0] ;  /* 0x0000fa00ff0477ac */ /* 0x000ea20008000800 */
[----:B------:R-:W-:Y:S01]  /*8470*/  SHF.R.U32.HI R77, RZ, 0x3, R4 ;  /* 0x00000003ff4d7819 */ /* 0x000fe20000011604 */
[----:B------:R-:W-:Y:S01]  /*8480*/  VIADD R68, R68, 0x470 ;  /* 0x0000047044447836 */ /* 0x000fe20000000000 */
[----:B------:R-:W-:Y:S01]  /*8490*/  SHF.R.U32.HI R75, RZ, 0x3, R6 ;  /* 0x00000003ff4b7819 */ /* 0x000fe20000011606 */
[----:B------:R-:W-:Y:S01]  /*84a0*/  IMAD.IADD R80, R71, 0x1, R71 ;  /* 0x0000000147507824 */ /* 0x000fe200078e0247 */
[----:B------:R-:W-:Y:S01]  /*84b0*/  LOP3.LUT R77, R4, 0x70, R77, 0x78, !PT ;  /* 0x00000070044d7812 */ /* 0x000fe200078e784d */
[----:B------:R-:W-:Y:S01]  /*84c0*/  UISETP.NE.AND UP0, UPT, UR6, URZ, UPT ;  /* 0x000000ff0600728c */ /* 0x000fe2000bf05270 */
[----:B------:R-:W-:Y:S01]  /*84d0*/  SHF.R.U32.HI R4, RZ, 0x3, R79 ;  /* 0x00000003ff047819 */ /* 0x000fe2000001164f */
[----:B------:R-:W-:Y:S01]  /*84e0*/  IMAD.IADD R81, R81, 0x1, R80 ;  /* 0x0000000151517824 */ /* 0x000fe200078e0250 */
[----:B------:R-:W-:Y:S01]  /*84f0*/  SHF.R.U32.HI R78, RZ, 0x3, R5 ;  /* 0x00000003ff4e7819 */ /* 0x000fe20000011605 */
[----:B------:R-:W-:Y:S01]  /*8500*/  IMAD.IADD R74, R80, 0x1, R69 ;  /* 0x00000001504a7824 */ /* 0x000fe200078e0245 */
[----:B------:R-:W-:Y:S01]  /*8510*/  LOP3.LUT R75, R6, 0x70, R75, 0x78, !PT ;  /* 0x00000070064b7812 */ /* 0x000fe200078e784b */
[----:B------:R-:W-:Y:S01]  /*8520*/  IMAD.IADD R77, R80, 0x1, R77 ;  /* 0x00000001504d7824 */ /* 0x000fe200078e024d */
[----:B------:R-:W-:-:S02]  /*8530*/  LOP3.LUT R76, R7, 0x70, R76, 0x78, !PT ;  /* 0x00000070074c7812 */ /* 0x000fc400078e784c */
[----:B------:R-:W-:Y:S01]  /*8540*/  LOP3.LUT R78, R5, 0x70, R78, 0x78, !PT ;  /* 0x00000070054e7812 */ /* 0x000fe200078e784e */
[----:B------:R-:W-:Y:S01]  /*8550*/  IMAD.IADD R75, R80, 0x1, R75 ;  /* 0x00000001504b7824 */ /* 0x000fe200078e024b */
[----:B------:R-:W-:Y:S01]  /*8560*/  LOP3.LUT R79, R79, 0x70, R4, 0x78, !PT ;  /* 0x000000704f4f7812 */ /* 0x000fe200078e7804 */
[----:B--2---:R-:W-:Y:S01]  /*8570*/  FMUL2 R60, R60.F32x2.HI_LO, UR4.F32 ;  /* 0x000000043c3c7c4a */ /* 0x004fe20009000000 */
[----:B------:R-:W2:Y:S01]  /*8580*/  LDTM.x32 R4, tmem[UR5+0x120] ;  /* 0x00012005000479ee */ /* 0x000ea200082c0000 */
[----:B------:R-:W-:Y:S01]  /*8590*/  SHF.R.U32.HI R83, RZ, 0x3, R68 ;  /* 0x00000003ff537819 */ /* 0x000fe20000011644 */
[----:B------:R-:W-:Y:S02]  /*85a0*/  FMUL2 R52, R52.F32x2.HI_LO, UR4.F32 ;  /* 0x0000000434347c4a */ /* 0x000fe40009000000 */
[----:B------:R-:W-:Y:S02]  /*85b0*/  IMAD.IADD R76, R80, 0x1, R76 ;  /* 0x00000001504c7824 */ /* 0x000fe400078e024c */
[----:B------:R-:W-:Y:S01]  /*85c0*/  FMUL2 R62, R62.F32x2.HI_LO, UR4.F32 ;  /* 0x000000043e3e7c4a */ /* 0x000fe20009000000 */
[----:B------:R-:W-:Y:S01]  /*85d0*/  LOP3.LUT R71, R68, 0x70, R83, 0x78, !PT ;  /* 0x0000007044477812 */ /* 0x000fe200078e7853 */
[----:B------:R-:W-:-:S02]  /*85e0*/  IMAD.IADD R78, R80, 0x1, R78 ;  /* 0x00000001504e7824 */ /* 0x000fc400078e024e */
[----:B------:R-:W-:Y:S02]  /*85f0*/  FMUL2 R46, R46.F32x2.HI_LO, UR4.F32 ;  /* 0x000000042e2e7c4a */ /* 0x000fe40009000000 */
[----:B------:R-:W-:Y:S02]  /*8600*/  IMAD.IADD R79, R80, 0x1, R79 ;  /* 0x00000001504f7824 */ /* 0x000fe400078e024f */
[----:B------:R-:W-:Y:S02]  /*8610*/  FMUL2 R66, R66.F32x2.HI_LO, UR4.F32 ;  /* 0x0000000442427c4a */ /* 0x000fe40009000000 */
[----:B------:R-:W-:Y:S02]  /*8620*/  IMAD.IADD R80, R80, 0x1, R71 ;  /* 0x0000000150507824 */ /* 0x000fe400078e0247 */
[----:B------:R-:W-:Y:S01]  /*8630*/  FMUL2 R70, R36.F32x2.HI_LO, UR4.F32 ;  /* 0x0000000424467c4a */ /* 0x000fe20009000000 */
[----:B------:R-:W-:Y:S01]  /*8640*/  F2FP.F16.F32.PACK_AB R36, R61, R60 ;  /* 0x0000003c3d24723e */ /* 0x000fe200000000ff */
[----:B------:R-:W-:Y:S01]  /*8650*/  FMUL2 R64, R64.F32x2.HI_LO, UR4.F32 ;  /* 0x0000000440407c4a */ /* 0x000fe20009000000 */
[----:B------:R-:W-:Y:S01]  /*8660*/  F2FP.F16.F32.PACK_AB R37, R63, R62 ;  /* 0x0000003e3f25723e */ /* 0x000fe200000000ff */
[----:B------:R-:W-:Y:S01]  /*8670*/  FMUL2 R58, R58.F32x2.HI_LO, UR4.F32 ;  /* 0x000000043a3a7c4a */ /* 0x000fe20009000000 */
[----:B------:R-:W-:Y:S01]  /*8680*/  NOP ;  /* 0x0000000000007918 */ /* 0x000fe20000000000 */
[----:B------:R-:W-:-:S02]  /*8690*/  FMUL2 R54, R54.F32x2.HI_LO, UR4.F32 ;  /* 0x0000000436367c4a */ /* 0x000fc40009000000 */
[----:B------:R-:W-:Y:S02]  /*86a0*/  FMUL2 R44, R44.F32x2.HI_LO, UR4.F32 ;  /* 0x000000042c2c7c4a */ /* 0x000fe40009000000 */
[----:B------:R-:W-:Y:S02]  /*86b0*/  FMUL2 R42, R42.F32x2.HI_LO, UR4.F32 ;  /* 0x000000042a2a7c4a */ /* 0x000fe40009000000 */
[----:B------:R-:W-:Y:S02]  /*86c0*/  FMUL2 R56, R56.F32x2.HI_LO, UR4.F32 ;  /* 0x0000000438387c4a */ /* 0x000fe40009000000 */
[----:B--2---:R-:W-:Y:S01]  /*86d0*/  FMUL2 R60, R32.F32x2.HI_LO, UR4.F32 ;  /* 0x00000004203c7c4a */ /* 0x004fe20009000000 */
[----:B------:R-:W-:Y:S01]  /*86e0*/  F2FP.F16.F32.PACK_AB R32, R53, R52 ;  /* 0x000000343520723e */ /* 0x000fe200000000ff */
[----:B------:R-:W-:Y:S01]  /*86f0*/  FMUL2 R40, R40.F32x2.HI_LO, UR4.F32 ;  /* 0x0000000428287c4a */ /* 0x000fe20009000000 */
[----:B------:R-:W-:Y:S01]  /*8700*/  F2FP.F16.F32.PACK_AB R33, R55, R54 ;  /* 0x000000363721723e */ /* 0x000fe200000000ff */
[----:B------:R-:W-:-:S02]  /*8710*/  FMUL2 R50, R50.F32x2.HI_LO, UR4.F32 ;  /* 0x0000000432327c4a */ /* 0x000fc40009000000 */
[----:B------:R-:W-:Y:S02]  /*8720*/  FMUL2 R48, R48.F32x2.HI_LO, UR4.F32 ;  /* 0x0000000430307c4a */ /* 0x000fe40009000000 */
[----:B------:R-:W-:Y:S01]  /*8730*/  FMUL2 R68, R38.F32x2.HI_LO, UR4.F32 ;  /* 0x0000000426447c4a */ /* 0x000fe20009000000 */
[----:B------:R-:W-:Y:S01]  /*8740*/  F2FP.F16.F32.PACK_AB R39, R67, R66 ;  /* 0x000000424327723e */ /* 0x000fe200000000ff */
        /* <DEDUP_REMOVED lines=30> */
[----:B------:R2:W-:Y:S01]  /*8930*/  STS.128 [R81], R16 ;  /* 0x0000001051007388 */ /* 0x0005e20000000c00 */
[----:B------:R-:W-:-:S02]  /*8940*/  F2FP.F16.F32.PACK_AB R11, R47, R46 ;  /* 0x0000002e2f0b723e */ /* 0x000fc400000000ff */
[----:B------:R-:W-:Y:S01]  /*8950*/  F2FP.F16.F32.PACK_AB R10, R43, R42 ;  /* 0x0000002a2b0a723e */ /* 0x000fe200000000ff */
[----:B------:R2:W-:Y:S01]  /*8960*/  STS.128 [R74], R24 ;  /* 0x000000184a007388 */ /* 0x0005e20000000c00 */
[----:B------:R-:W-:Y:S02]  /*8970*/  F2FP.F16.F32.PACK_AB R9, R57, R56 ;  /* 0x000000383909723e */ /* 0x000fe400000000ff */
[----:B------:R-:W-:Y:S01]  /*8980*/  F2FP.F16.F32.PACK_AB R8, R41, R40 ;  /* 0x000000282908723e */ /* 0x000fe200000000ff */
[----:B------:R2:W-:Y:S01]  /*8990*/  STS.128 [R75], R32 ;  /* 0x000000204b007388 */ /* 0x0005e20000000c00 */
[----:B------:R-:W-:Y:S02]  /*89a0*/  F2FP.F16.F32.PACK_AB R15, R55, R54 ;  /* 0x00000036370f723e */ /* 0x000fe400000000ff */
        /* <DEDUP_REMOVED lines=10> */
[----:B------:R2:W-:Y:S04]  /*8a50*/  STS.128 [R79], R12 ;  /* 0x0000000c4f007388 */ /* 0x0005e80000000c00 */
[----:B------:R2:W-:Y:S01]  /*8a60*/  STS.128 [R80], R20 ;  /* 0x0000001450007388 */ /* 0x0005e20000000c00 */
[----:B------:R5:W-:Y:S06]  /*8a70*/  MEMBAR.ALL.CTA ;  /* 0x0000000000007992 */ /* 0x000bec0000008000 */
[----:B-----5:R-:W5:Y:S02]  /*8a80*/  FENCE.VIEW.ASYNC.S ;  /* 0x00000000000073c6 */ /* 0x020f640000000000 */
[----:B-----5:R2:W-:Y:S06]  /*8a90*/  BAR.SYNC.DEFER_BLOCKING R72, 0x80 ;  /* 0x000200480000751d */ /* 0x0205ec0000010000 */
[----:B------:R-:W-:Y:S05]  /*8aa0*/  BRA.U UP0, `(.L_x_64) ;  /* 0x0000000100387547 */ /* 0x000fea000b800000 */
[----:B------:R-:W5:Y:S01]  /*8ab0*/  LDCU.64 UR4, c[0x0][0x348] ;  /* 0x00006900ff0477ac */ /* 0x000f620008000a00 */
[----:B------:R-:W-:Y:S02]  /*8ac0*/  PLOP3.LUT P0, PT, PT, PT, PT, 0x80, 0x8 ;  /* 0x000000000008781c */ /* 0x000fe40003f0f070 */
[----:B------:R-:W-:Y:S01]  /*8ad0*/  IADD3 R3, PT, PT, R2, 0x400, R3 ;  /* 0x0000040002037810 */ /* 0x000fe20007ffe003 */
[----:B-----5:R-:W-:-:S04]  /*8ae0*/  UIADD3 UR4, UP0, UPT, UR4, 0x3c0, URZ ;  /* 0x000003c004047890 */ /* 0x020fc8000ff1e0ff */
[----:B------:R-:W-:-:S12]  /*8af0*/  UIADD3.X UR5, UPT, UPT, URZ, UR5, URZ, UP0, !UPT ;  /* 0x00000005ff057290 */ /* 0x000fd800087fe4ff */
.L_x_65:
[----:B------:R-:W-:Y:S02]  /*8b00*/  PLOP3.LUT P1, PT, P1, P0, PT, 0xf2, 0x2f ;  /* 0x00000000002f781c */ /* 0x000fe40000f21e72 */
[----:B------:R-:W-:-:S08]  /*8b10*/  @P0 R2UR P1, UR9, R73 ;  /* 0x00000000490902ca */ /* 0x000fd00000020000 */
[----:B------:R-:W-:Y:S02]  /*8b20*/  PLOP3.LUT P1, PT, P1, P0, PT, 0xf2, 0x2f ;  /* 0x00000000002f781c */ /* 0x000fe40000f21e72 */
[----:B------:R-:W-:-:S08]  /*8b30*/  @P0 R2UR.OR P1, UR8, R3 ;  /* 0x00000000030802ca */ /* 0x000fd00000120000 */
[----:B------:R-:W-:Y:S02]  /*8b40*/  @P0 PLOP3.LUT P0, PT, P1, PT, PT, 0x80, 0x8 ;  /* 0x000000000008081c */ /* 0x000fe40000f0f070 */
[----:B------:R-:W-:-:S03]  /*8b50*/  PLOP3.LUT P1, PT, PT, PT, PT, 0x80, 0x8 ;  /* 0x000000000008781c */ /* 0x000fc60003f2f070 */
[----:B------:R5:W-:Y:S08]  /*8b60*/  UTMASTG.4D [UR8], [UR4], desc[URZ] ;  /* 0x0000ff08040073b5 */ /* 0x000bf00008019000 */
[----:B-----5:R-:W-:Y:S05]  /*8b70*/  @P0 BRA.U.ANY `(.L_x_65) ;  /* 0xfffffffd00e00947 */ /* 0x020fea000393ffff */
[----:B------:R5:W-:Y:S06]  /*8b80*/  BAR.ARV R72, 0xa0 ;  /* 0x000280480000751d */ /* 0x000bec0000002000 */
.L_x_64:
[----:B------:R1:W-:Y:S06]  /*8b90*/  MEMBAR.ALL.CTA ;  /* 0x0000000000007992 */ /* 0x0003ec0000008000 */
[----:B-1----:R-:W1:Y:S02]  /*8ba0*/  FENCE.VIEW.ASYNC.S ;  /* 0x00000000000073c6 */ /* 0x002e640000000000 */
[----:B-1----:R1:W-:Y:S01]  /*8bb0*/  BAR.SYNC.DEFER_BLOCKING R72, 0xa0 ;  /* 0x000280480000751d */ /* 0x0023e20000010000 */
[----:B------:R-:W-:-:S13]  /*8bc0*/  ELECT P0, URZ, PT ;  /* 0x0000000000ff782f */ /* 0x000fda0003800000 */
[----:B------:R-:W-:Y:S01]  /*8bd0*/  @P0 MOV R3, 0x1 ;  /* 0x0000000100030802 */ /* 0x000fe20000000f00 */
[----:B------:R-:W-:-:S03]  /*8be0*/  NOP ;  /* 0x0000000000007918 */ /* 0x000fc60000000000 */
[----:B------:R1:W-:Y:S01]  /*8bf0*/  @P0 SYNCS.ARRIVE.TRANS64.ART0 RZ, [R2+URZ+0xa8], R3 ;  /* 0x0000a80302ff09a7 */ /* 0x0003e200085000ff */
[----:B------:R-:W-:Y:S06]  /*8c00*/  BAR.ARV 0x5, 0x1a0 ;  /* 0x0146800000007b1d */ /* 0x000fec0000002000 */
.L_x_51:
[----:B------:R-:W-:-:S13]  /*8c10*/  R2UR UR4, R0 ;  /* 0x00000000000472ca */ /* 0x000fda00000e0000 */
[----:B------:R-:W-:-:S06]  /*8c20*/  UISETP.GT.U32.AND UP0, UPT, UR4, 0x3, UPT ;  /* 0x000000030400788c */ /* 0x000fcc000bf04070 */
[----:B------:R-:W-:-:S13]  /*8c30*/  PLOP3.LUT P0, PT, PT, PT, UP0, 0x80, 0x8 ;  /* 0x000000000008781c */ /* 0x000fda0003f0f008 */
[----:B---3--:R-:W-:Y:S05]  /*8c40*/  @P0 EXIT ;  /* 0x000000000000094d */ /* 0x008fea0003800000 */
.L_x_66:
[----:B------:R-:W-:-:S08]  /*8c50*/  NOP ;  /* 0x0000000000007918 */ /* 0x000fd00000000000 */
[----:B------:R-:W3:Y:S02]  /*8c60*/  USETMAXREG.TRY_ALLOC.CTAPOOL UP0, 0x98 ;  /* 0x00000098000079c8 */ /* 0x000ee40008000600 */
[----:B---3--:R-:W-:Y:S05]  /*8c70*/  BRA.U !UP0, `(.L_x_66) ;  /* 0xfffffffd08f47547 */ /* 0x008fea000b83ffff */
[----:B------:R-:W3:Y:S01]  /*8c80*/  S2UR UR7, SR_CTAID.Z ;  /* 0x00000000000779c3 */ /* 0x000ee20000002700 */
[----:B------:R-:W1:Y:S01]  /*8c90*/  LDCU UR9, c[0x0][0x380] ;  /* 0x00007000ff0977ac */ /* 0x000e620008000800 */
[----:B------:R-:W2:Y:S01]  /*8ca0*/  S2R R138, SR_TID.X ;  /* 0x00000000008a7919 */ /* 0x000ea20000002100 */
[----:B------:R-:W3:Y:S05]  /*8cb0*/  LDCU.128 UR12, c[0x0][0x480] ;  /* 0x00009000ff0c77ac */ /* 0x000eea0008000c00 */
[----:B------:R-:W4:Y:S01]  /*8cc0*/  S2UR UR16, SR_CTAID.Y ;  /* 0x00000000001079c3 */ /* 0x000f220000002600 */
[----:B-1----:R-:W-:Y:S02]  /*8cd0*/  UIADD3 UR6, UPT, UPT, -UR9, URZ, URZ ;  /* 0x000000ff09067290 */ /* 0x002fe4000fffe1ff */
[----:B------:R-:W-:-:S02]  /*8ce0*/  UIADD3 UR8, UPT, UPT, UR9, -0x1, URZ ;  /* 0xffffffff09087890 */ /* 0x000fc4000fffe0ff */
[----:B------:R-:W-:Y:S02]  /*8cf0*/  USHF.R.S32.HI UR6, URZ, 0x1f, UR6 ;  /* 0x0000001fff067899 */ /* 0x000fe40008011406 */
[----:B---3--:R-:W-:Y:S02]  /*8d00*/  UIMAD.WIDE.U32 UR4, UR7, UR14, URZ ;  /* 0x0000000e070472a5 */ /* 0x008fe4000f8e00ff */
[----:B------:R-:W-:Y:S02]  /*8d10*/  ULEA.HI UR6, UR6, -UR9, URZ, 0x7 ;  /* 0x8000000906067291 */ /* 0x000fe4000f8f38ff */
[----:B------:R-:W-:Y:S02]  /*8d20*/  UIMAD UR5, UR7, UR15, UR5 ;  /* 0x0000000f070572a4 */ /* 0x000fe4000f8e0205 */
[----:B------:R-:W-:Y:S02]  /*8d30*/  USHF.R.S32.HI UR7, URZ, 0x1f, UR8 ;  /* 0x0000001fff077899 */ /* 0x000fe40008011408 */
[----:B------:R-:W-:Y:S01]  /*8d40*/  UISETP.GT.AND UP0, UPT, UR9, URZ, UPT ;  /* 0x000000ff0900728c */ /* 0x000fe2000bf04270 */
[----:B--2---:R-:W-:Y:S01]  /*8d50*/  SHF.R.U32.HI R140, RZ, 0x5, R138 ;  /* 0x00000005ff8c7819 */ /* 0x004fe2000001168a */
[----:B------:R-:W-:-:S02]  /*8d60*/  ULEA.HI UR8, UR7, UR8, URZ, 0x7 ;  /* 0x0000000807087291 */ /* 0x000fc4000f8f38ff */
[----:B------:R-:W-:Y:S01]  /*8d70*/  USHF.R.S32.HI UR7, URZ, 0x7, UR6 ;  /* 0x00000007ff077899 */ /* 0x000fe20008011406 */
[----:B------:R-:W-:Y:S01]  /*8d80*/  LOP3.LUT R140, R140, 0x3, RZ, 0xc0, !PT ;  /* 0x000000038c8c7812 */ /* 0x000fe200078ec0ff */
[----:B------:R-:W-:Y:S02]  /*8d90*/  ULEA.HI.SX32 UR6, UR8, 0x1, 0x19 ;  /* 0x0000000108067891 */ /* 0x000fe4000f8fcaff */
[----:B------:R-:W-:Y:S02]  /*8da0*/  UIADD3 UR7, UPT, UPT, -UR7, URZ, URZ ;  /* 0x000000ff07077290 */ /* 0x000fe4000fffe1ff */
[----:B----4-:R-:W-:-:S04]  /*8db0*/  UIMAD.WIDE.U32 UR8, UR16, UR12, UR4 ;  /* 0x0000000c100872a5 */ /* 0x010fc8000f8e0004 */
[----:B------:R-:W-:Y:S01]  /*8dc0*/  UIMAD UR16, UR16, UR13, UR9 ;  /* 0x0000000d101072a4 */ /* 0x000fe2000f8e0209 */
[----:B------:R-:W-:Y:S02]  /*8dd0*/  @!UP0 UMOV UR6, UR7 ;  /* 0x0000000700068c82 */ /* 0x000fe40008000000 */
[----:B------:R-:W-:Y:S01]  /*8de0*/  UISETP.GE.AND UP0, UPT, UR6, 0x1, UPT ;  /* 0x000000010600788c */ /* 0x000fe2000bf06270 */
[----:B------:R-:W-:Y:S08]  /*8df0*/  BAR.SYNC.DEFER_BLOCKING 0x5, 0x1a0 ;  /* 0x0146800000007b1d */ /* 0x000ff00000010000 */
[----:B------:R-:W-:Y:S05]  /*8e00*/  BRA.U !UP0, `(.L_x_67) ;  /* 0x0000000908bc7547 */ /* 0x000fea000b800000 */
[----:B------:R-:W1:Y:S01]  /*8e10*/  S2UR UR4, SR_CgaCtaId ;  /* 0x00000000000479c3 */ /* 0x000e620000008800 */
[----:B------:R-:W-:Y:S01]  /*8e20*/  UMOV UR5, 0x400 ;  /* 0x0000040000057882 */ /* 0x000fe20000000000 */
[C---:B------:R-:W-:Y:S01]  /*8e30*/  IMAD.U32 R135, R138.reuse, 0x10000, RZ ;  /* 0x000100008a877824 */ /* 0x040fe200078e00ff */
[----:B------:R-:W-:Y:S01]  /*8e40*/  UIADD3 UR6, UPT, UPT, -UR6, URZ, URZ ;  /* 0x000000ff06067290 */ /* 0x000fe2000fffe1ff */
[----:B------:R-:W-:Y:S02]  /*8e50*/  IMAD.SHL.U32 R138, R138, 0x10, RZ ;  /* 0x000000108a8a7824 */ /* 0x000fe400078e00ff */
[----:B------:R-:W-:Y:S01]  /*8e60*/  HFMA2 R2, -RZ, RZ, 0, 0 ;  /* 0x00000000ff027431 */ /* 0x000fe200000001ff */
[----:B------:R-:W-:Y:S01]  /*8e70*/  BSSY B1, `(.L_x_67) ;  /* 0x00000a8000017945 */ /* 0x000fe20003800000 */
[----:B------:R-:W-:Y:S01]  /*8e80*/  LOP3.LUT R135, R135, 0x600000, RZ, 0xc0, !PT ;  /* 0x0060000087877812 */ /* 0x000fe200078ec0ff */
[----:B------:R-:W2:Y:S01]  /*8e90*/  S2UR UR27, SR_CgaCtaId ;  /* 0x00000000001b79c3 */ /* 0x000ea20000008800 */
[----:B------:R-:W-:Y:S01]  /*8ea0*/  LOP3.LUT R138, R138, 0x7f0, RZ, 0xc0, !PT ;  /* 0x000007f08a8a7812 */ /* 0x000fe200078ec0ff */
[----:B------:R-:W-:Y:S01]  /*8eb0*/  IMAD.MOV.U32 R133, RZ, RZ, 0x5 ;  /* 0x00000005ff857424 */ /* 0x000fe200078e00ff */
[C---:B------:R-:W-:Y:S01]  /*8ec0*/  LOP3.LUT R139, R135.reuse, 0x100, RZ, 0xfc, !PT ;  /* 0x00000100878b7812 */ /* 0x040fe200078efcff */
[----:B------:R-:W-:Y:S01]  /*8ed0*/  IMAD.MOV.U32 R132, RZ, RZ, RZ ;  /* 0x000000ffff847224 */ /* 0x000fe200078e00ff */
[C---:B------:R-:W-:Y:S01]  /*8ee0*/  LOP3.LUT R137, R135.reuse, 0x120, RZ, 0xfc, !PT ;  /* 0x0000012087897812 */ /* 0x040fe200078efcff */
[----:B------:R-:W-:Y:S01]  /*8ef0*/  IMAD.U32 R134, RZ, RZ, UR6 ;  /* 0x00000006ff867e24 */ /* 0x000fe2000f8e00ff */
[C---:B------:R-:W-:Y:S01]  /*8f00*/  LOP3.LUT R136, R135.reuse, 0x140, RZ, 0xfc, !PT ;  /* 0x0000014087887812 */ /* 0x040fe200078efcff */
[----:B------:R-:W3:Y:S01]  /*8f10*/  S2UR UR26, SR_CgaCtaId ;  /* 0x00000000001a79c3 */ /* 0x000ee20000008800 */
[----:B------:R-:W-:Y:S01]  /*8f20*/  LOP3.LUT R135, R135, 0x160, RZ, 0xfc, !PT ;  /* 0x0000016087877812 */ /* 0x000fe200078efcff */
[----:B------:R-:W-:Y:S01]  /*8f30*/  UMOV UR22, 0x400 ;  /* 0x0000040000167882 */ /* 0x000fe20000000000 */
[----:B------:R-:W-:Y:S01]  /*8f40*/  UMOV UR21, 0x400 ;  /* 0x0000040000157882 */ /* 0x000fe20000000000 */
[----:B------:R-:W-:Y:S01]  /*8f50*/  UMOV UR20, 0x400 ;  /* 0x0000040000147882 */ /* 0x000fe20000000000 */
[----:B------:R-:W-:Y:S01]  /*8f60*/  UMOV UR19, 0x400 ;  /* 0x0000040000137882 */ /* 0x000fe20000000000 */
[----:B------:R-:W-:Y:S01]  /*8f70*/  UMOV UR18, 0x400 ;  /* 0x0000040000127882 */ /* 0x000fe20000000000 */
[----:B------:R-:W4:Y:S01]  /*8f80*/  LDCU.64 UR14, c[0x0][0x468] ;  /* 0x00008d00ff0e77ac */ /* 0x000f220008000a00 */
[----:B------:R-:W5:Y:S01]  /*8f90*/  S2UR UR25, SR_CgaCtaId ;  /* 0x00000000001979c3 */ /* 0x000f620000008800 */
[----:B-1----:R-:W-:-:S07]  /*8fa0*/  ULEA UR4, UR4, UR5, 0x18 ;  /* 0x0000000504047291 */ /* 0x002fce000f8ec0ff */
[----:B------:R-:W1:Y:S01]  /*8fb0*/  S2UR UR24, SR_CgaCtaId ;  /* 0x00000000001879c3 */ /* 0x000e620000008800 */
[----:B------:R-:W-:Y:S01]  /*8fc0*/  IMAD.U32 R3, RZ, RZ, UR4 ;  /* 0x00000004ff037e24 */ /* 0x000fe2000f8e00ff */
[----:B--2---:R-:W-:-:S04]  /*8fd0*/  ULEA UR13, UR27, UR22, 0x18 ;  /* 0x000000161b0d7291 */ /* 0x004fc8000f8ec0ff */
[----:B------:R-:W-:Y:S02]  /*8fe0*/  IADD3 R138, PT, PT, R3, R138, RZ ;  /* 0x0000008a038a7210 */ /* 0x000fe40007ffe0ff */
[----:B------:R-:W2:Y:S01]  /*8ff0*/  S2UR UR23, SR_CgaCtaId ;  /* 0x00000000001779c3 */ /* 0x000ea20000008800 */
[----:B---3--:R-:W-:Y:S02]  /*9000*/  ULEA UR12, UR26, UR21, 0x18 ;  /* 0x000000151a0c7291 */ /* 0x008fe4000f8ec0ff */
[----:B-----5:R-:W-:Y:S02]  /*9010*/  ULEA UR11, UR25, UR20, 0x18 ;  /* 0x00000014190b7291 */ /* 0x020fe4000f8ec0ff */
[----:B-1----:R-:W-:Y:S02]  /*9020*/  ULEA UR10, UR24, UR19, 0x18 ;  /* 0x00000013180a7291 */ /* 0x002fe4000f8ec0ff */
[----:B--2-4-:R-:W-:-:S12]  /*9030*/  ULEA UR7, UR23, UR18, 0x18 ;  /* 0x0000001217077291 */ /* 0x014fd8000f8ec0ff */
.L_x_74:
[----:B--2---:R-:W-:Y:S01]  /*9040*/  SHF.L.U32 R4, R2, 0x1f, RZ ;  /* 0x0000001f02047819 */ /* 0x004fe200000006ff */
[----:B------:R-:W-:Y:S03]  /*9050*/  BSSY B0, `(.L_x_68) ;  /* 0x0000003000007945 */ /* 0x000fe60003800000 */
[----:B-1----:R-:W1:Y:S02]  /*9060*/  SYNCS.PHASECHK.TRANS64.TRYWAIT P0, [R3+URZ+0xb0], R4 ;  /* 0x0000b004030075a7 */ /* 0x002e6400080011ff */
[----:B-1-3--:R-:W-:Y:S05]  /*9070*/  @!P0 BRA `(.L_x_69) ;  /* 0x0000001800048947 */ /* 0x00afea0003800000 */
.L_x_140:
[----:B------:R-:W-:Y:S05]  /*9080*/  BSYNC B0 ;  /* 0x0000000000007941 */ /* 0x000fea0003800000 */
.L_x_68:
[----:B------:R-:W-:Y:S02]  /*9090*/  R2UR UR4, R139 ;  /* 0x000000008b0472ca */ /* 0x000fe400000e0000 */
[----:B------:R-:W-:Y:S02]  /*90a0*/  ELECT P0, URZ, PT ;  /* 0x0000000000ff782f */ /* 0x000fe40003800000 */
[----:B------:R-:W-:Y:S01]  /*90b0*/  R2UR UR6, R137 ;  /* 0x00000000890672ca */ /* 0x000fe200000e0000 */
[----:B------:R-:W-:Y:S01]  /*90c0*/  VIADD R134, R134, 0x1 ;  /* 0x0000000186867836 */ /* 0x000fe20000000000 */
[----:B------:R-:W-:Y:S02]  /*90d0*/  R2UR UR5, R136 ;  /* 0x00000000880572ca */ /* 0x000fe400000e0000 */
[----:B------:R-:W-:-:S05]  /*90e0*/  ISETP.NE.AND P2, PT, R140, RZ, PT ;  /* 0x000000ff8c00720c */ /* 0x000fca0003f45270 */
[----:B------:R-:W-:Y:S01]  /*90f0*/  LDTM.x32 R100, tmem[UR4] ;  /* 0x00000004006479ee */ /* 0x000fe200082c0000 */
[----:B------:R-:W-:-:S03]  /*9100*/  R2UR UR4, R135 ;  /* 0x00000000870472ca */ /* 0x000fc600000e0000 */
[----:B------:R-:W-:Y:S01]  /*9110*/  LDTM.x32 R68, tmem[UR6] ;  /* 0x00000006004479ee */ /* 0x000fe200082c0000 */
[----:B-1----:R-:W-:Y:S01]  /*9120*/  @P0 IMAD.U32 R3, RZ, RZ, UR13 ;  /* 0x0000000dff030e24 */ /* 0x002fe2000f8e00ff */
[----:B------:R-:W-:Y:S01]  /*9130*/  LDTM.x32 R36, tmem[UR5] ;  /* 0x00000005002479ee */ /* 0x000fe200082c0000 */
[----:B------:R-:W-:-:S07]  /*9140*/  @P0 IMAD.MOV.U32 R0, RZ, RZ, 0x1 ;  /* 0x00000001ff000424 */ /* 0x000fce00078e00ff */
[----:B------:R-:W1:Y:S01]  /*9150*/  LDTM.x32 R4, tmem[UR4] ;  /* 0x00000004000479ee */ /* 0x000e6200082c0000 */
[----:B------:R-:W-:Y:S01]  /*9160*/  NOP ;  /* 0x0000000000007918 */ /* 0x000fe20000000000 */
[----:B-1----:R-:W-:Y:S01]  /*9170*/  NOP ;  /* 0x0000000000007918 */ /* 0x002fe20000000000 */
[----:B------:R1:W-:Y:S01]  /*9180*/  @P0 SYNCS.ARRIVE.TRANS64.ART0 RZ, [R3+URZ+0xb8], R0 ;  /* 0x0000b80003ff09a7 */ /* 0x0003e200085000ff */
[C---:B------:R-:W-:Y:S01]  /*9190*/  IADD3 R141, P0, PT, R132.reuse, UR8, RZ ;  /* 0x00000008848d7c10 */ /* 0x040fe2000ff1e0ff */
[----:B------:R2:W-:Y:S04]  /*91a0*/  STS.128 [R138+0x30c00], R100 ;  /* 0x030c00648a007388 */ /* 0x0005e80000000c00 */
[----:B------:R3:W-:Y:S04]  /*91b0*/  STS.128 [R138+0x31400], R104 ;  /* 0x031400688a007388 */ /* 0x0007e80000000c00 */
[----:B------:R3:W-:Y:S04]  /*91c0*/  STS.128 [R138+0x31c00], R108 ;  /* 0x031c006c8a007388 */ /* 0x0007e80000000c00 */
[----:B------:R3:W-:Y:S04]  /*91d0*/  STS.128 [R138+0x32400], R112 ;  /* 0x032400708a007388 */ /* 0x0007e80000000c00 */
[----:B------:R3:W-:Y:S04]  /*91e0*/  STS.128 [R138+0x32c00], R116 ;  /* 0x032c00748a007388 */ /* 0x0007e80000000c00 */
[----:B------:R3:W-:Y:S01]  /*91f0*/  STS.128 [R138+0x33400], R120 ;  /* 0x033400788a007388 */ /* 0x0007e20000000c00 */
[----:B-1----:R-:W-:-:S03]  /*9200*/  LEA.HI.X.SX32 R0, R132, UR16, 0x1, P0 ;  /* 0x0000001084007c11 */ /* 0x002fc600080f0eff */
[----:B------:R3:W-:Y:S01]  /*9210*/  STS.128 [R138+0x33c00], R124 ;  /* 0x033c007c8a007388 */ /* 0x0007e20000000c00 */
[----:B------:R-:W-:-:S03]  /*9220*/  ISETP.NE.AND P0, PT, R134, RZ, PT ;  /* 0x000000ff8600720c */ /* 0x000fc60003f05270 */
[----:B------:R3:W-:Y:S01]  /*9230*/  STS.128 [R138+0x34400], R128 ;  /* 0x034400808a007388 */ /* 0x0007e20000000c00 */
[C---:B--2---:R-:W-:Y:S01]  /*9240*/  LEA R100, P1, R141.reuse, UR14, 0x2 ;  /* 0x0000000e8d647c11 */ /* 0x044fe2000f8210ff */
[----:B------:R1:W-:Y:S06]  /*9250*/  MEMBAR.ALL.CTA ;  /* 0x0000000000007992 */ /* 0x0003ec0000008000 */
[----:B-1----:R-:W1:Y:S01]  /*9260*/  FENCE.VIEW.ASYNC.S ;  /* 0x00000000000073c6 */ /* 0x002e620000000000 */
[----:B------:R-:W-:Y:S01]  /*9270*/  LEA.HI.X R101, R141, UR15, R0, 0x2, P1 ;  /* 0x0000000f8d657c11 */ /* 0x000fe200088f1400 */
[----:B-1----:R-:W-:Y:S06]  /*9280*/  BAR.SYNC.DEFER_BLOCKING 0x4, 0x80 ;  /* 0x0102000000007b1d */ /* 0x002fec0000010000 */
[----:B------:R-:W-:Y:S05]  /*9290*/  @P2 BRA `(.L_x_70) ;  /* 0x0000000000282947 */ /* 0x000fea0003800000 */
[----:B------:R-:W-:-:S13]  /*92a0*/  ELECT P1, URZ, PT ;  /* 0x0000000000ff782f */ /* 0x000fda0003820000 */
[----:B------:R-:W-:Y:S01]  /*92b0*/  @P1 R2UR.BROADCAST UR4, R100 ;  /* 0x00000000640412ca */ /* 0x000fe200008e0000 */
[----:B------:R-:W-:Y:S01]  /*92c0*/  UMOV UR17, 0x400 ;  /* 0x0000040000117882 */ /* 0x000fe20000000000 */
[----:B------:R-:W-:Y:S01]  /*92d0*/  @P1 R2UR.BROADCAST UR5, R101 ;  /* 0x00000000650512ca */ /* 0x000fe200008e0000 */
[----:B------:R-:W-:-:S04]  /*92e0*/  @P1 IMAD.U32 R3, RZ, RZ, UR12 ;  /* 0x0000000cff031e24 */ /* 0x000fc8000f8e00ff */
[----:B------:R-:W-:-:S05]  /*92f0*/  @P1 VIADD R0, R3, 0x30c00 ;  /* 0x00030c0003001836 */ /* 0x000fca0000000000 */
[----:B------:R-:W-:-:S13]  /*9300*/  @P1 R2UR.BROADCAST UR6, R0 ;  /* 0x00000000000612ca */ /* 0x000fda00008e0000 */
[----:B------:R1:W-:Y:S01]  /*9310*/  UBLKRED.G.S.ADD.F32.RN [UR4], [UR6], UR17 ;  /* 0x00000004060073bb */ /* 0x0003e200080a0411 */
[----:B------:R0:W-:Y:S01]  /*9320*/  UTMACMDFLUSH ;  /* 0x00000000000079b7 */ /* 0x0001e20000000000 */
[----:B-1----:R-:W-:-:S04]  /*9330*/  DEPBAR.LE SB0, 0x1 ;  /* 0x000080400000791a */ /* 0x002fc80000000000 */
.L_x_70:
[----:B------:R-:W-:Y:S01]  /*9340*/  BAR.SYNC.DEFER_BLOCKING 0x4, 0x80 ;  /* 0x0102000000007b1d */ /* 0x000fe20000010000 */
[----:B------:R-:W-:-:S05]  /*9350*/  VIADD R103, R133, 0xfffffffe ;  /* 0xfffffffe85677836 */ /* 0x000fca0000000000 */
[----:B------:R-:W-:-:S04]  /*9360*/  LEA.HI R0, R103, R103, RZ, 0x1 ;  /* 0x0000006767007211 */ /* 0x000fc800078f08ff */
[----:B------:R-:W-:-:S04]  /*9370*/  LOP3.LUT R0, R0, 0xfffffffe, RZ, 0xc0, !PT ;  /* 0xfffffffe00007812 */ /* 0x000fc800078ec0ff */
[----:B------:R-:W-:-:S05]  /*9380*/  IADD3 R0, PT, PT, R103, -R0, RZ ;  /* 0x8000000067007210 */ /* 0x000fca0007ffe0ff */
[----:B------:R-:W-:-:S05]  /*9390*/  IMAD R102, R0, 0x4000, R138 ;  /* 0x0000400000667824 */ /* 0x000fca00078e028a */
[----:B------:R1:W-:Y:S04]  /*93a0*/  STS.128 [R102+0x30c00], R68 ;  /* 0x030c004466007388 */ /* 0x0003e80000000c00 */
[----:B------:R1:W-:Y:S04]  /*93b0*/  STS.128 [R102+0x31400], R72 ;  /* 0x0314004866007388 */ /* 0x0003e80000000c00 */
[----:B------:R1:W-:Y:S04]  /*93c0*/  STS.128 [R102+0x31c00], R76 ;  /* 0x031c004c66007388 */ /* 0x0003e80000000c00 */
[----:B------:R1:W-:Y:S04]  /*93d0*/  STS.128 [R102+0x32400], R80 ;  /* 0x0324005066007388 */ /* 0x0003e80000000c00 */
[----:B------:R1:W-:Y:S04]  /*93e0*/  STS.128 [R102+0x32c00], R84 ;  /* 0x032c005466007388 */ /* 0x0003e80000000c00 */
[----:B------:R1:W-:Y:S04]  /*93f0*/  STS.128 [R102+0x33400], R88 ;  /* 0x0334005866007388 */ /* 0x0003e80000000c00 */
[----:B------:R1:W-:Y:S04]  /*9400*/  STS.128 [R102+0x33c00], R92 ;  /* 0x033c005c66007388 */ /* 0x0003e80000000c00 */
[----:B------:R1:W-:Y:S01]  /*9410*/  STS.128 [R102+0x34400], R96 ;  /* 0x0344006066007388 */ /* 0x0003e20000000c00 */
[----:B------:R2:W-:Y:S06]  /*9420*/  MEMBAR.ALL.CTA ;  /* 0x0000000000007992 */ /* 0x0005ec0000008000 */
[----:B--2---:R-:W2:Y:S02]  /*9430*/  FENCE.VIEW.ASYNC.S ;  /* 0x00000000000073c6 */ /* 0x004ea40000000000 */
[----:B--2---:R-:W-:Y:S06]  /*9440*/  BAR.SYNC.DEFER_BLOCKING 0x4, 0x80 ;  /* 0x0102000000007b1d */ /* 0x004fec0000010000 */
[----:B------:R-:W-:Y:S05]  /*9450*/  @P2 BRA `(.L_x_71) ;  /* 0x0000000000342947 */ /* 0x000fea0003800000 */
[----:B------:R-:W-:Y:S01]  /*9460*/  ELECT P3, URZ, PT ;  /* 0x0000000000ff782f */ /* 0x000fe20003860000 */
[----:B------:R-:W-:-:S12]  /*9470*/  UMOV UR17, 0x400 ;  /* 0x0000040000117882 */ /* 0x000fd80000000000 */
[----:B------:R-:W-:Y:S01]  /*9480*/  @P3 IMAD.U32 R3, RZ, RZ, UR11 ;  /* 0x0000000bff033e24 */ /* 0x000fe2000f8e00ff */
[----:B-1----:R-:W-:-:S03]  /*9490*/  @P3 IADD3 R68, P1, PT, R100, 0x4000, RZ ;  /* 0x0000400064443810 */ /* 0x002fc60007f3e0ff */
[----:B------:R-:W-:Y:S01]  /*94a0*/  @P3 IMAD R0, R0, 0x4000, R3 ;  /* 0x0000400000003824 */ /* 0x000fe200078e0203 */
[----:B------:R-:W-:Y:S01]  /*94b0*/  @P3 R2UR.BROADCAST UR4, R68 ;  /* 0x00000000440432ca */ /* 0x000fe200008e0000 */
[----:B------:R-:W-:Y:S02]  /*94c0*/  @P3 IMAD.X R69, RZ, RZ, R101, P1 ;  /* 0x000000ffff453224 */ /* 0x000fe400008e0665 */
[----:B------:R-:W-:-:S03]  /*94d0*/  @P3 VIADD R0, R0, 0x30c00 ;  /* 0x00030c0000003836 */ /* 0x000fc60000000000 */
[----:B------:R-:W-:Y:S02]  /*94e0*/  @P3 R2UR.BROADCAST UR5, R69 ;  /* 0x00000000450532ca */ /* 0x000fe400008e0000 */
[----:B------:R-:W-:-:S13]  /*94f0*/  @P3 R2UR.BROADCAST UR6, R0 ;  /* 0x00000000000632ca */ /* 0x000fda00008e0000 */
[----:B------:R2:W-:Y:S01]  /*9500*/  UBLKRED.G.S.ADD.F32.RN [UR4], [UR6], UR17 ;  /* 0x00000004060073bb */ /* 0x0005e200080a0411 */
[----:B------:R0:W-:Y:S01]  /*9510*/  UTMACMDFLUSH ;  /* 0x00000000000079b7 */ /* 0x0001e20000000000 */
[----:B--2---:R-:W-:-:S04]  /*9520*/  DEPBAR.LE SB0, 0x1 ;  /* 0x000080400000791a */ /* 0x004fc80000000000 */
.L_x_71:
[----:B------:R-:W-:Y:S06]  /*9530*/  BAR.SYNC.DEFER_BLOCKING 0x4, 0x80 ;  /* 0x0102000000007b1d */ /* 0x000fec0000010000 */
        /* <DEDUP_REMOVED lines=9> */
[----:B----4-:R-:W4:Y:S02]  /*95d0*/  FENCE.VIEW.ASYNC.S ;  /* 0x00000000000073c6 */ /* 0x010f240000000000 */
[----:B----4-:R-:W-:Y:S06]  /*95e0*/  BAR.SYNC.DEFER_BLOCKING 0x4, 0x80 ;  /* 0x0102000000007b1d */ /* 0x010fec0000010000 */
[----:B------:R-:W-:Y:S05]  /*95f0*/  @P2 BRA `(.L_x_72) ;  /* 0x0000000000302947 */ /* 0x000fea0003800000 */
[----:B------:R-:W-:Y:S01]  /*9600*/  ELECT P3, URZ, PT ;  /* 0x0000000000ff782f */ /* 0x000fe20003860000 */
[----:B------:R-:W-:-:S12]  /*9610*/  UMOV UR17, 0x400 ;  /* 0x0000040000117882 */ /* 0x000fd80000000000 */
[----:B--2---:R-:W-:Y:S01]  /*9620*/  @P3 IADD3 R36, P1, PT, R100, 0x8000, RZ ;  /* 0x0000800064243810 */ /* 0x004fe20007f3e0ff */
[----:B------:R-:W-:-:S03]  /*9630*/  @P3 IMAD.U32 R3, RZ, RZ, UR10 ;  /* 0x0000000aff033e24 */ /* 0x000fc6000f8e00ff */
[----:B------:R-:W-:Y:S01]  /*9640*/  @P3 R2UR.BROADCAST UR4, R36 ;  /* 0x00000000240432ca */ /* 0x000fe200008e0000 */
[----:B------:R-:W-:Y:S02]  /*9650*/  @P3 IMAD.X R37, RZ, RZ, R101, P1 ;  /* 0x000000ffff253224 */ /* 0x000fe400008e0665 */
[----:B------:R-:W-:-:S03]  /*9660*/  @P3 VIADD R0, R3, 0x30c00 ;  /* 0x00030c0003003836 */ /* 0x000fc60000000000 */
[----:B------:R-:W-:Y:S02]  /*9670*/  @P3 R2UR.BROADCAST UR5, R37 ;  /* 0x00000000250532ca */ /* 0x000fe400008e0000 */
[----:B------:R-:W-:-:S13]  /*9680*/  @P3 R2UR.BROADCAST UR6, R0 ;  /* 0x00000000000632ca */ /* 0x000fda00008e0000 */
[----:B------:R4:W-:Y:S01]  /*9690*/  UBLKRED.G.S.ADD.F32.RN [UR4], [UR6], UR17 ;  /* 0x00000004060073bb */ /* 0x0009e200080a0411 */
[----:B------:R0:W-:Y:S01]  /*96a0*/  UTMACMDFLUSH ;  /* 0x00000000000079b7 */ /* 0x0001e20000000000 */
[----:B----4-:R-:W-:-:S04]  /*96b0*/  DEPBAR.LE SB0, 0x1 ;  /* 0x000080400000791a */ /* 0x010fc80000000000 */
.L_x_72:
[----:B------:R-:W-:Y:S01]  /*96c0*/  BAR.SYNC.DEFER_BLOCKING 0x4, 0x80 ;  /* 0x0102000000007b1d */ /* 0x000fe20000010000 */
[----:B------:R-:W-:-:S04]  /*96d0*/  LEA.HI R0, R133, R133, RZ, 0x1 ;  /* 0x0000008585007211 */ /* 0x000fc800078f08ff */
[----:B------:R-:W-:-:S05]  /*96e0*/  LOP3.LUT R0, R0, 0xfffffffe, RZ, 0xc0, !PT ;  /* 0xfffffffe00007812 */ /* 0x000fca00078ec0ff */
[----:B------:R-:W-:-:S04]  /*96f0*/  IMAD.IADD R0, R133, 0x1, -R0 ;  /* 0x0000000185007824 */ /* 0x000fc800078e0a00 */
[----:B--2---:R-:W-:-:S05]  /*9700*/  IMAD R36, R0, 0x4000, R138 ;  /* 0x0000400000247824 */ /* 0x004fca00078e028a */
        /* <DEDUP_REMOVED lines=14> */
[----:B------:R-:W-:Y:S01]  /*97f0*/  @P2 IMAD.U32 R3, RZ, RZ, UR7 ;  /* 0x00000007ff032e24 */ /* 0x000fe2000f8e00ff */
[----:B--2---:R-:W-:-:S03]  /*9800*/  @P2 IADD3 R4, P1, PT, R100, 0xc000, RZ ;  /* 0x0000c00064042810 */ /* 0x004fc60007f3e0ff */
        /* <DEDUP_REMOVED lines=9> */
.L_x_73:
[----:B------:R-:W-:Y:S01]  /*98a0*/  BAR.SYNC.DEFER_BLOCKING 0x4, 0x80 ;  /* 0x0102000000007b1d */ /* 0x000fe20000010000 */
[----:B------:R-:W-:Y:S01]  /*98b0*/  VIADD R133, R133, 0x4 ;  /* 0x0000000485857836 */ /* 0x000fe20000000000 */
[----:B------:R-:W-:Y:S02]  /*98c0*/  IADD3 R132, PT, PT, R132, 0x4000, RZ ;  /* 0x0000400084847810 */ /* 0x000fe40007ffe0ff */
[----:B------:R-:W-:Y:S02]  /*98d0*/  LOP3.LUT R2, R2, 0x1, RZ, 0x3c, !PT ;  /* 0x0000000102027812 */ /* 0x000fe400078e3cff */
[----:B------:R-:W-:Y:S05]  /*98e0*/  @P0 BRA `(.L_x_74) ;  /* 0xfffffff400d40947 */ /* 0x000fea000383ffff */
[----:B------:R-:W-:Y:S05]  /*98f0*/  BSYNC B1 ;  /* 0x0000000000017941 */ /* 0x000fea0003800000 */
.L_x_67:
[----:B------:R-:W-:-:S13]  /*9900*/  ISETP.NE.AND P0, PT, R140, RZ, PT ;  /* 0x000000ff8c00720c */ /* 0x000fda0003f05270 */
[----:B------:R-:W-:Y:S05]  /*9910*/  @P0 BRA `(.L_x_75) ;  /* 0x0000000000040947 */ /* 0x000fea0003800000 */
[----:B------:R-:W-:-:S04]  /*9920*/  DEPBAR.LE SB0, 0x0 ;  /* 0x000080000000791a */ /* 0x000fc80000000000 */
.L_x_75:
[----:B------:R-:W-:Y:S06]  /*9930*/  BAR.SYNC.DEFER_BLOCKING 0x4, 0x80 ;  /* 0x0102000000007b1d */ /* 0x000fec0000010000 */
[----:B------:R-:W-:-:S04]  /*9940*/  DEPBAR.LE SB0, 0x0 ;  /* 0x000080000000791a */ /* 0x000fc80000000000 */
[----:B------:R-:W-:Y:S06]  /*9950*/  BAR.ARV 0x5, 0x1a0 ;  /* 0x0146800000007b1d */ /* 0x000fec0000002000 */
[----:B------:R-:W-:Y:S05]  /*9960*/  EXIT ;  /* 0x000000000000794d */ /* 0x000fea0003800000 */
.L_x_14:
[----:B------:R-:W-:Y:S02]  /*9970*/  MOV R2, UR41 ;  /* 0x0000002900027c02 */ /* 0x000fe40008000f00 */
[----:B------:R-:W-:Y:S02]  /*9980*/  MOV R4, 0x80000000 ;  /* 0x8000000000047802 */ /* 0x000fe40000000f00 */
[----:B------:R-:W-:-:S07]  /*9990*/  MOV R5, 0x80000000 ;  /* 0x8000000000057802 */ /* 0x000fce0000000f00 */
.L_x_76:
[----:B-1----:R1:W2:Y:S02]  /*99a0*/  SYNCS.PHASECHK.TRANS64.TRYWAIT P0, [R2+URZ+0x10], R5 ;  /* 0x00001005020075a7 */ /* 0x0022a400080011ff */
[----:B--2---:R-:W-:Y:S05]  /*99b0*/  @!P0 NANOSLEEP.SYNCS 0x989680 ;  /* 0x009896800000895d */ /* 0x004fea0003900000 */
[----:B------:R-:W2:Y:S02]  /*99c0*/  @!P0 SYNCS.PHASECHK.TRANS64 P0, [R2+URZ+0x10], R5 ;  /* 0x00001005020085a7 */ /* 0x000ea400080010ff */
[----:B--2---:R-:W-:Y:S05]  /*99d0*/  @!P0 BRA `(.L_x_76) ;  /* 0xfffffffc00f08947 */ /* 0x004fea000383ffff */
[----:B------:R-:W-:Y:S05]  /*99e0*/  BRA `(.L_x_77) ;  /* 0xffffff7000b47947 */ /* 0x000fea000383ffff */
.L_x_15:
[----:B------:R-:W-:Y:S01]  /*99f0*/  HFMA2 R4, -RZ, RZ, -0.0 , 0 ;  /* 0x80000000ff047431 */ /* 0x000fe200000001ff */
[----:B------:R-:W-:Y:S02]  /*9a00*/  MOV R2, UR41 ;  /* 0x0000002900027c02 */ /* 0x000fe40008000f00 */
[----:B------:R-:W-:-:S07]  /*9a10*/  MOV R5, 0x80000000 ;  /* 0x8000000000057802 */ /* 0x000fce0000000f00 */
.L_x_78:
[----:B-1----:R1:W2:Y:S02]  /*9a20*/  SYNCS.PHASECHK.TRANS64.TRYWAIT P0, [R2+URZ+0x40], R5 ;  /* 0x00004005020075a7 */ /* 0x0022a400080011ff */
[----:B--2---:R-:W-:Y:S05]  /*9a30*/  @!P0 NANOSLEEP.SYNCS 0x989680 ;  /* 0x009896800000895d */ /* 0x004fea0003900000 */
[----:B------:R-:W2:Y:S02]  /*9a40*/  @!P0 SYNCS.PHASECHK.TRANS64 P0, [R2+URZ+0x40], R5 ;  /* 0x00004005020085a7 */ /* 0x000ea400080010ff */
[----:B--2---:R-:W-:Y:S05]  /*9a50*/  @!P0 BRA `(.L_x_78) ;  /* 0xfffffffc00f08947 */ /* 0x004fea000383ffff */
[----:B------:R-:W-:Y:S05]  /*9a60*/  BRA `(.L_x_79) ;  /* 0xffffff74001c7947 */ /* 0x000fea000383ffff */
.L_x_16:
[----:B------:R-:W-:Y:S01]  /*9a70*/  HFMA2 R4, -RZ, RZ, -0.0 , 0 ;  /* 0x80000000ff047431 */ /* 0x000fe200000001ff */
[----:B------:R-:W-:Y:S02]  /*9a80*/  MOV R2, UR41 ;  /* 0x0000002900027c02 */ /* 0x000fe40008000f00 */
[----:B------:R-:W-:-:S07]  /*9a90*/  MOV R5, 0x80000000 ;  /* 0x8000000000057802 */ /* 0x000fce0000000f00 */
.L_x_80:
[----:B-1----:R1:W2:Y:S02]  /*9aa0*/  SYNCS.PHASECHK.TRANS64.TRYWAIT P0, [R2+URZ+0x28], R5 ;  /* 0x00002805020075a7 */ /* 0x0022a400080011ff */
[----:B--2---:R-:W-:Y:S05]  /*9ab0*/  @!P0 NANOSLEEP.SYNCS 0x989680 ;  /* 0x009896800000895d */ /* 0x004fea0003900000 */
[----:B------:R-:W2:Y:S02]  /*9ac0*/  @!P0 SYNCS.PHASECHK.TRANS64 P0, [R2+URZ+0x28], R5 ;  /* 0x00002805020085a7 */ /* 0x000ea400080010ff */
[----:B--2---:R-:W-:Y:S05]  /*9ad0*/  @!P0 BRA `(.L_x_80) ;  /* 0xfffffffc00f08947 */ /* 0x004fea000383ffff */
[----:B------:R-:W-:Y:S05]  /*9ae0*/  BRA `(.L_x_81) ;  /* 0xffffff74006c7947 */ /* 0x000fea000383ffff */
.L_x_17:
[----:B------:R-:W-:Y:S01]  /*9af0*/  HFMA2 R4, -RZ, RZ, -0.0 , 0 ;  /* 0x80000000ff047431 */ /* 0x000fe200000001ff */
[----:B------:R-:W-:Y:S02]  /*9b00*/  MOV R2, UR41 ;  /* 0x0000002900027c02 */ /* 0x000fe40008000f00 */
[----:B------:R-:W-:-:S07]  /*9b10*/  MOV R5, 0x80000000 ;  /* 0x8000000000057802 */ /* 0x000fce0000000f00 */
.L_x_82:
[----:B-1----:R1:W2:Y:S02]  /*9b20*/  SYNCS.PHASECHK.TRANS64.TRYWAIT P0, [R2+URZ+0x58], R5 ;  /* 0x00005805020075a7 */ /* 0x0022a400080011ff */
[----:B--2---:R-:W-:Y:S05]  /*9b30*/  @!P0 NANOSLEEP.SYNCS 0x989680 ;  /* 0x009896800000895d */ /* 0x004fea0003900000 */
[----:B------:R-:W2:Y:S02]  /*9b40*/  @!P0 SYNCS.PHASECHK.TRANS64 P0, [R2+URZ+0x58], R5 ;  /* 0x00005805020085a7 */ /* 0x000ea400080010ff */
[----:B--2---:R-:W-:Y:S05]  /*9b50*/  @!P0 BRA `(.L_x_82) ;  /* 0xfffffffc00f08947 */ /* 0x004fea000383ffff */
[----:B------:R-:W-:Y:S05]  /*9b60*/  BRA `(.L_x_83) ;  /* 0xffffff7400ec7947 */ /* 0x000fea000383ffff */
.L_x_19:
[----:B------:R-:W-:Y:S02]  /*9b70*/  MOV R2, UR33 ;  /* 0x0000002100027c02 */ /* 0x000fe40008000f00 */
[-C--:B------:R-:W-:Y:S02]  /*9b80*/  MOV R8, R4.reuse ;  /* 0x0000000400087202 */ /* 0x080fe40000000f00 */
[----:B------:R-:W-:-:S07]  /*9b90*/  MOV R9, R4 ;  /* 0x0000000400097202 */ /* 0x000fce0000000f00 */
.L_x_84:
[----:B-1----:R1:W2:Y:S02]  /*9ba0*/  SYNCS.PHASECHK.TRANS64.TRYWAIT P0, [R2+URZ+0x10], R9 ;  /* 0x00001009020075a7 */ /* 0x0022a400080011ff */
[----:B--2---:R-:W-:Y:S05]  /*9bb0*/  @!P0 NANOSLEEP.SYNCS 0x989680 ;  /* 0x009896800000895d */ /* 0x004fea0003900000 */
[----:B------:R-:W2:Y:S02]  /*9bc0*/  @!P0 SYNCS.PHASECHK.TRANS64 P0, [R2+URZ+0x10], R9 ;  /* 0x00001009020085a7 */ /* 0x000ea400080010ff */
[----:B--2---:R-:W-:Y:S05]  /*9bd0*/  @!P0 BRA `(.L_x_84) ;  /* 0xfffffffc00f08947 */ /* 0x004fea000383ffff */
[----:B------:R-:W-:Y:S05]  /*9be0*/  BRA `(.L_x_85) ;  /* 0xffffff7800ac7947 */ /* 0x000fea000383ffff */
.L_x_20:
[----:B------:R-:W-:Y:S02]  /*9bf0*/  MOV R2, UR33 ;  /* 0x0000002100027c02 */ /* 0x000fe40008000f00 */
[-C--:B------:R-:W-:Y:S02]  /*9c00*/  MOV R8, R4.reuse ;  /* 0x0000000400087202 */ /* 0x080fe40000000f00 */
[----:B------:R-:W-:-:S07]  /*9c10*/  MOV R9, R4 ;  /* 0x0000000400097202 */ /* 0x000fce0000000f00 */
.L_x_86:
[----:B-1----:R1:W2:Y:S02]  /*9c20*/  SYNCS.PHASECHK.TRANS64.TRYWAIT P0, [R2+URZ+0x40], R9 ;  /* 0x00004009020075a7 */ /* 0x0022a400080011ff */
[----:B--2---:R-:W-:Y:S05]  /*9c30*/  @!P0 NANOSLEEP.SYNCS 0x989680 ;  /* 0x009896800000895d */ /* 0x004fea0003900000 */
[----:B------:R-:W2:Y:S02]  /*9c40*/  @!P0 SYNCS.PHASECHK.TRANS64 P0, [R2+URZ+0x40], R9 ;  /* 0x00004009020085a7 */ /* 0x000ea400080010ff */
[----:B--2---:R-:W-:Y:S05]  /*9c50*/  @!P0 BRA `(.L_x_86) ;  /* 0xfffffffc00f08947 */ /* 0x004fea000383ffff */
[----:B------:R-:W-:Y:S05]  /*9c60*/  BRA `(.L_x_87) ;  /* 0xffffff7800cc7947 */ /* 0x000fea000383ffff */
.L_x_21:
[----:B------:R-:W-:Y:S02]  /*9c70*/  MOV R2, UR41 ;  /* 0x0000002900027c02 */ /* 0x000fe40008000f00 */
[-C--:B------:R-:W-:Y:S02]  /*9c80*/  MOV R8, R4.reuse ;  /* 0x0000000400087202 */ /* 0x080fe40000000f00 */
[----:B------:R-:W-:-:S07]  /*9c90*/  MOV R9, R4 ;  /* 0x0000000400097202 */ /* 0x000fce0000000f00 */
.L_x_88:
[----:B-1----:R1:W2:Y:S02]  /*9ca0*/  SYNCS.PHASECHK.TRANS64.TRYWAIT P0, [R2+URZ+0x28], R9 ;  /* 0x00002809020075a7 */ /* 0x0022a400080011ff */
[----:B--2---:R-:W-:Y:S05]  /*9cb0*/  @!P0 NANOSLEEP.SYNCS 0x989680 ;  /* 0x009896800000895d */ /* 0x004fea0003900000 */
[----:B------:R-:W2:Y:S02]  /*9cc0*/  @!P0 SYNCS.PHASECHK.TRANS64 P0, [R2+URZ+0x28], R9 ;  /* 0x00002809020085a7 */ /* 0x000ea400080010ff */
[----:B--2---:R-:W-:Y:S05]  /*9cd0*/  @!P0 BRA `(.L_x_88) ;  /* 0xfffffffc00f08947 */ /* 0x004fea000383ffff */
[----:B------:R-:W-:Y:S05]  /*9ce0*/  BRA `(.L_x_89) ;  /* 0xffffff7800e07947 */ /* 0x000fea000383ffff */
.L_x_22:
[----:B------:R-:W-:Y:S02]  /*9cf0*/  MOV R2, UR41 ;  /* 0x0000002900027c02 */ /* 0x000fe40008000f00 */
[-C--:B------:R-:W-:Y:S02]  /*9d00*/  MOV R8, R4.reuse ;  /* 0x0000000400087202 */ /* 0x080fe40000000f00 */
[----:B------:R-:W-:-:S07]  /*9d10*/  MOV R9, R4 ;  /* 0x0000000400097202 */ /* 0x000fce0000000f00 */
.L_x_90:
[----:B-1----:R1:W2:Y:S02]  /*9d20*/  SYNCS.PHASECHK.TRANS64.TRYWAIT P0, [R2+URZ+0x58], R9 ;  /* 0x00005809020075a7 */ /* 0x0022a400080011ff */
[----:B--2---:R-:W-:Y:S05]  /*9d30*/  @!P0 NANOSLEEP.SYNCS 0x989680 ;  /* 0x009896800000895d */ /* 0x004fea0003900000 */
[----:B------:R-:W2:Y:S02]  /*9d40*/  @!P0 SYNCS.PHASECHK.TRANS64 P0, [R2+URZ+0x58], R9 ;  /* 0x00005809020085a7 */ /* 0x000ea400080010ff */
[----:B--2---:R-:W-:Y:S05]  /*9d50*/  @!P0 BRA `(.L_x_90) ;  /* 0xfffffffc00f08947 */ /* 0x004fea000383ffff */
[----:B------:R-:W-:Y:S05]  /*9d60*/  BRA `(.L_x_91) ;  /* 0xffffff7c00107947 */ /* 0x000fea000383ffff */
.L_x_24:
[----:B------:R-:W-:-:S07]  /*9d70*/  MOV R5, R4 ;  /* 0x0000000400057202 */ /* 0x000fce0000000f00 */
.L_x_92:
[----:B-1----:R1:W2:Y:S02]  /*9d80*/  SYNCS.PHASECHK.TRANS64.TRYWAIT P0, [R3+URZ+0x10], R5 ;  /* 0x00001005030075a7 */ /* 0x0022a400080011ff */
[----:B--2---:R-:W-:Y:S05]  /*9d90*/  @!P0 NANOSLEEP.SYNCS 0x989680 ;  /* 0x009896800000895d */ /* 0x004fea0003900000 */
[----:B------:R-:W2:Y:S02]  /*9da0*/  @!P0 SYNCS.PHASECHK.TRANS64 P0, [R3+URZ+0x10], R5 ;  /* 0x00001005030085a7 */ /* 0x000ea400080010ff */
[----:B--2---:R-:W-:Y:S05]  /*9db0*/  @!P0 BRA `(.L_x_92) ;  /* 0xfffffffc00f08947 */ /* 0x004fea000383ffff */
[----:B------:R-:W-:Y:S05]  /*9dc0*/  BRA `(.L_x_93) ;  /* 0xffffff7c003c7947 */ /* 0x000fea000383ffff */
.L_x_25:
[----:B-1----:R-:W-:-:S07]  /*9dd0*/  MOV R5, R4 ;  /* 0x0000000400057202 */ /* 0x002fce0000000f00 */
.L_x_94:
[----:B-1----:R1:W2:Y:S02]  /*9de0*/  SYNCS.PHASECHK.TRANS64.TRYWAIT P0, [R3+URZ+0x40], R5 ;  /* 0x00004005030075a7 */ /* 0x0022a400080011ff */
[----:B--2---:R-:W-:Y:S05]  /*9df0*/  @!P0 NANOSLEEP.SYNCS 0x989680 ;  /* 0x009896800000895d */ /* 0x004fea0003900000 */
[----:B------:R-:W2:Y:S02]  /*9e00*/  @!P0 SYNCS.PHASECHK.TRANS64 P0, [R3+URZ+0x40], R5 ;  /* 0x00004005030085a7 */ /* 0x000ea400080010ff */
[----:B--2---:R-:W-:Y:S05]  /*9e10*/  @!P0 BRA `(.L_x_94) ;  /* 0xfffffffc00f08947 */ /* 0x004fea000383ffff */
[----:B------:R-:W-:Y:S05]  /*9e20*/  BRA `(.L_x_95) ;  /* 0xffffff7c00387947 */ /* 0x000fea000383ffff */
.L_x_26:
[----:B-1----:R-:W-:Y:S02]  /*9e30*/  MOV R3, UR41 ;  /* 0x0000002900037c02 */ /* 0x002fe40008000f00 */
[----:B------:R-:W-:-:S07]  /*9e40*/  MOV R7, R6 ;  /* 0x0000000600077202 */ /* 0x000fce0000000f00 */
.L_x_96:
[----:B-1----:R1:W2:Y:S02]  /*9e50*/  SYNCS.PHASECHK.TRANS64.TRYWAIT P0, [R3+URZ+0x28], R7 ;  /* 0x00002807030075a7 */ /* 0x0022a400080011ff */
[----:B--2---:R-:W-:Y:S05]  /*9e60*/  @!P0 NANOSLEEP.SYNCS 0x989680 ;  /* 0x009896800000895d */ /* 0x004fea0003900000 */
[----:B------:R-:W2:Y:S02]  /*9e70*/  @!P0 SYNCS.PHASECHK.TRANS64 P0, [R3+URZ+0x28], R7 ;  /* 0x00002807030085a7 */ /* 0x000ea400080010ff */
[----:B--2---:R-:W-:Y:S05]  /*9e80*/  @!P0 BRA `(.L_x_96) ;  /* 0xfffffffc00f08947 */ /* 0x004fea000383ffff */
[----:B------:R-:W-:Y:S05]  /*9e90*/  BRA `(.L_x_97) ;  /* 0xffffff7c00347947 */ /* 0x000fea000383ffff */
.L_x_27:
[----:B------:R-:W-:Y:S02]  /*9ea0*/  MOV R2, UR41 ;  /* 0x0000002900027c02 */ /* 0x000fe40008000f00 */
[----:B-1----:R-:W-:-:S07]  /*9eb0*/  MOV R7, R6 ;  /* 0x0000000600077202 */ /* 0x002fce0000000f00 */
.L_x_98:
[----:B-1----:R1:W2:Y:S02]  /*9ec0*/  SYNCS.PHASECHK.TRANS64.TRYWAIT P0, [R2+URZ+0x58], R7 ;  /* 0x00005807020075a7 */ /* 0x0022a400080011ff */
[----:B--2---:R-:W-:Y:S05]  /*9ed0*/  @!P0 NANOSLEEP.SYNCS 0x989680 ;  /* 0x009896800000895d */ /* 0x004fea0003900000 */
[----:B------:R-:W2:Y:S02]  /*9ee0*/  @!P0 SYNCS.PHASECHK.TRANS64 P0, [R2+URZ+0x58], R7 ;  /* 0x00005807020085a7 */ /* 0x000ea400080010ff */
[----:B--2---:R-:W-:Y:S05]  /*9ef0*/  @!P0 BRA `(.L_x_98) ;  /* 0xfffffffc00f08947 */ /* 0x004fea000383ffff */
[----:B------:R-:W-:Y:S05]  /*9f00*/  BRA `(.L_x_99) ;  /* 0xffffff7c002c7947 */ /* 0x000fea000383ffff */
.L_x_32:
[----:B-1----:R-:W-:-:S04]  /*9f10*/  MOV R2, UR16 ;  /* 0x0000001000027c02 */ /* 0x002fc80008000f00 */
[----:B------:R1:W2:Y:S03]  /*9f20*/  SYNCS.PHASECHK.TRANS64.TRYWAIT P0, [R2+URZ], RZ ;  /* 0x000000ff020075a7 */ /* 0x0002a600080011ff */
[----:B--2---:R-:W-:Y:S05]  /*9f30*/  @!P0 NANOSLEEP.SYNCS 0x989680 ;  /* 0x009896800000895d */ /* 0x004fea0003900000 */
[----:B------:R-:W2:Y:S02]  /*9f40*/  @!P0 SYNCS.PHASECHK.TRANS64 P0, [R2+URZ], RZ ;  /* 0x000000ff020085a7 */ /* 0x000ea400080010ff */
[----:B--2---:R-:W-:Y:S05]  /*9f50*/  @!P0 BRA `(.L_x_32) ;  /* 0xfffffffc00ec8947 */ /* 0x004fea000383ffff */
[----:B------:R-:W-:Y:S05]  /*9f60*/  BRA `(.L_x_100) ;  /* 0xffffff8000c07947 */ /* 0x000fea000383ffff */
.L_x_33:
[----:B------:R-:W-:Y:S01]  /*9f70*/  HFMA2 R8, -RZ, RZ, -0.0 , 0 ;  /* 0x80000000ff087431 */ /* 0x000fe200000001ff */
[----:B------:R-:W-:Y:S02]  /*9f80*/  MOV R5, UR16 ;  /* 0x0000001000057c02 */ /* 0x000fe40008000f00 */
[----:B------:R-:W-:-:S07]  /*9f90*/  MOV R9, 0x80000000 ;  /* 0x8000000000097802 */ /* 0x000fce0000000f00 */
.L_x_101:
[----:B-1----:R1:W2:Y:S02]  /*9fa0*/  SYNCS.PHASECHK.TRANS64.TRYWAIT P0, [R5+URZ+0x68], R9 ;  /* 0x00006809050075a7 */ /* 0x0022a400080011ff */
[----:B--2---:R-:W-:Y:S05]  /*9fb0*/  @!P0 NANOSLEEP.SYNCS 0x989680 ;  /* 0x009896800000895d */ /* 0x004fea0003900000 */
[----:B------:R-:W2:Y:S02]  /*9fc0*/  @!P0 SYNCS.PHASECHK.TRANS64 P0, [R5+URZ+0x68], R9 ;  /* 0x00006809050085a7 */ /* 0x000ea400080010ff */
[----:B--2---:R-:W-:Y:S05]  /*9fd0*/  @!P0 BRA `(.L_x_101) ;  /* 0xfffffffc00f08947 */ /* 0x004fea000383ffff */
[----:B------:R-:W-:Y:S05]  /*9fe0*/  BRA `(.L_x_102) ;  /* 0xffffff8000b07947 */ /* 0x000fea000383ffff */
.L_x_34:
[----:B------:R-:W-:-:S07]  /*9ff0*/  MOV R2, UR16 ;  /* 0x0000001000027c02 */ /* 0x000fce0008000f00 */
.L_x_103:
[----:B--2---:R2:W3:Y:S02]  /*a000*/  SYNCS.PHASECHK.TRANS64.TRYWAIT P0, [R2+URZ+0x20], RZ ;  /* 0x000020ff020075a7 */ /* 0x0044e400080011ff */
[----:B---3--:R-:W-:Y:S05]  /*a010*/  @!P0 NANOSLEEP.SYNCS 0x989680 ;  /* 0x009896800000895d */ /* 0x008fea0003900000 */
[----:B------:R-:W3:Y:S02]  /*a020*/  @!P0 SYNCS.PHASECHK.TRANS64 P0, [R2+URZ+0x20], RZ ;  /* 0x000020ff020085a7 */ /* 0x000ee400080010ff */
[----:B---3--:R-:W-:Y:S05]  /*a030*/  @!P0 BRA `(.L_x_103) ;  /* 0xfffffffc00f08947 */ /* 0x008fea000383ffff */
[----:B------:R-:W-:Y:S05]  /*a040*/  BRA `(.L_x_104) ;  /* 0xffffff8400bc7947 */ /* 0x000fea000383ffff */
.L_x_35:
[----:B------:R-:W-:Y:S01]  /*a050*/  HFMA2 R4, -RZ, RZ, -0.0 , 0 ;  /* 0x80000000ff047431 */ /* 0x000fe200000001ff */
[----:B--2---:R-:W-:Y:S02]  /*a060*/  MOV R2, UR16 ;  /* 0x0000001000027c02 */ /* 0x004fe40008000f00 */
[----:B-1----:R-:W-:-:S07]  /*a070*/  MOV R5, 0x80000000 ;  /* 0x8000000000057802 */ /* 0x002fce0000000f00 */
.L_x_105:
[----:B-1----:R1:W2:Y:S02]  /*a080*/  SYNCS.PHASECHK.TRANS64.TRYWAIT P0, [R2+URZ+0x78], R5 ;  /* 0x00007805020075a7 */ /* 0x0022a400080011ff */
[----:B--2---:R-:W-:Y:S05]  /*a090*/  @!P0 NANOSLEEP.SYNCS 0x989680 ;  /* 0x009896800000895d */ /* 0x004fea0003900000 */
[----:B------:R-:W2:Y:S02]  /*a0a0*/  @!P0 SYNCS.PHASECHK.TRANS64 P0, [R2+URZ+0x78], R5 ;  /* 0x00007805020085a7 */ /* 0x000ea400080010ff */
[----:B--2---:R-:W-:Y:S05]  /*a0b0*/  @!P0 BRA `(.L_x_105) ;  /* 0xfffffffc00f08947 */ /* 0x004fea000383ffff */
[----:B------:R-:W-:Y:S05]  /*a0c0*/  BRA `(.L_x_106) ;  /* 0xffffff8400a47947 */ /* 0x000fea000383ffff */
.L_x_36:
[----:B------:R-:W-:Y:S02]  /*a0d0*/  MOV R4, UR16 ;  /* 0x0000001000047c02 */ /* 0x000fe40008000f00 */
[----:B------:R-:W-:Y:S02]  /*a0e0*/  MOV R6, 0x80000000 ;  /* 0x8000000000067802 */ /* 0x000fe40000000f00 */
[----:B------:R-:W-:-:S07]  /*a0f0*/  MOV R7, 0x80000000 ;  /* 0x8000000000077802 */ /* 0x000fce0000000f00 */
.L_x_107:
[----:B-1----:R1:W2:Y:S02]  /*a100*/  SYNCS.PHASECHK.TRANS64.TRYWAIT P0, [R4+URZ+0xb8], R7 ;  /* 0x0000b807040075a7 */ /* 0x0022a400080011ff */
[----:B--2---:R-:W-:Y:S05]  /*a110*/  @!P0 NANOSLEEP.SYNCS 0x989680 ;  /* 0x009896800000895d */ /* 0x004fea0003900000 */
[----:B------:R-:W2:Y:S02]  /*a120*/  @!P0 SYNCS.PHASECHK.TRANS64 P0, [R4+URZ+0xb8], R7 ;  /* 0x0000b807040085a7 */ /* 0x000ea400080010ff */
[----:B--2---:R-:W-:Y:S05]  /*a130*/  @!P0 BRA `(.L_x_107) ;  /* 0xfffffffc00f08947 */ /* 0x004fea000383ffff */
[----:B------:R-:W-:Y:S05]  /*a140*/  BRA `(.L_x_108) ;  /* 0xffffff8400947947 */ /* 0x000fea000383ffff */
.L_x_37:
[----:B------:R-:W-:-:S07]  /*a150*/  MOV R6, UR16 ;  /* 0x0000001000067c02 */ /* 0x000fce0008000f00 */
.L_x_109:
[----:B-1----:R1:W2:Y:S02]  /*a160*/  SYNCS.PHASECHK.TRANS64.TRYWAIT P0, [R6+URZ+0x68], RZ ;  /* 0x000068ff060075a7 */ /* 0x0022a400080011ff */
[----:B--2---:R-:W-:Y:S05]  /*a170*/  @!P0 NANOSLEEP.SYNCS 0x989680 ;  /* 0x009896800000895d */ /* 0x004fea0003900000 */
[----:B------:R-:W2:Y:S02]  /*a180*/  @!P0 SYNCS.PHASECHK.TRANS64 P0, [R6+URZ+0x68], RZ ;  /* 0x000068ff060085a7 */ /* 0x000ea400080010ff */
[----:B--2---:R-:W-:Y:S05]  /*a190*/  @!P0 BRA `(.L_x_109) ;  /* 0xfffffffc00f08947 */ /* 0x004fea000383ffff */
[----:B------:R-:W-:Y:S05]  /*a1a0*/  BRA `(.L_x_110) ;  /* 0xffffff8800a47947 */ /* 0x000fea000383ffff */
.L_x_39:
[----:B------:R-:W-:Y:S02]  /*a1b0*/  MOV R18, UR4 ;  /* 0x0000000400127c02 */ /* 0x000fe40008000f00 */
[-C--:B------:R-:W-:Y:S02]  /*a1c0*/  MOV R26, R19.reuse ;  /* 0x00000013001a7202 */ /* 0x080fe40000000f00 */
[----:B------:R-:W-:Y:S07]  /*a1d0*/  MOV R27, R19 ;  /* 0x00000013001b7202 */ /* 0x000fee0000000f00 */
.L_x_111:
[----:B-1----:R1:W2:Y:S02]  /*a1e0*/  SYNCS.PHASECHK.TRANS64.TRYWAIT P0, [R18+URZ], R27 ;  /* 0x0000001b120075a7 */ /* 0x0022a400080011ff */
[----:B--2---:R-:W-:Y:S05]  /*a1f0*/  @!P0 NANOSLEEP.SYNCS 0x989680 ;  /* 0x009896800000895d */ /* 0x004fea0003900000 */
[----:B------:R-:W2:Y:S02]  /*a200*/  @!P0 SYNCS.PHASECHK.TRANS64 P0, [R18+URZ], R27 ;  /* 0x0000001b120085a7 */ /* 0x000ea400080010ff */
[----:B--2---:R-:W-:Y:S05]  /*a210*/  @!P0 BRA `(.L_x_111) ;  /* 0xfffffffc00f08947 */ /* 0x004fea000383ffff */
[----:B------:R-:W-:Y:S05]  /*a220*/  BRA `(.L_x_112) ;  /* 0xffffff9800f47947 */ /* 0x000fea000383ffff */
.L_x_40:
[----:B------:R-:W-:Y:S02]  /*a230*/  MOV R25, UR16 ;  /* 0x0000001000197c02 */ /* 0x000fe40008000f00 */
[----:B------:R-:W-:Y:S07]  /*a240*/  MOV R27, R26 ;  /* 0x0000001a001b7202 */ /* 0x000fee0000000f00 */
.L_x_113:
[----:B-1----:R1:W2:Y:S02]  /*a250*/  SYNCS.PHASECHK.TRANS64.TRYWAIT P0, [R25+URZ+0x80], R27 ;  /* 0x0000801b190075a7 */ /* 0x0022a400080011ff */
[----:B--2---:R-:W-:Y:S05]  /*a260*/  @!P0 NANOSLEEP.SYNCS 0x989680 ;  /* 0x009896800000895d */ /* 0x004fea0003900000 */
[----:B------:R-:W2:Y:S02]  /*a270*/  @!P0 SYNCS.PHASECHK.TRANS64 P0, [R25+URZ+0x80], R27 ;  /* 0x0000801b190085a7 */ /* 0x000ea400080010ff */
[----:B--2---:R-:W-:Y:S05]  /*a280*/  @!P0 BRA `(.L_x_113) ;  /* 0xfffffffc00f08947 */ /* 0x004fea000383ffff */
[----:B------:R-:W-:Y:S05]  /*a290*/  BRA `(.L_x_114) ;  /* 0xffffff9c00cc7947 */ /* 0x000fea000383ffff */
.L_x_41:
[----:B------:R-:W-:Y:S02]  /*a2a0*/  MOV R18, UR16 ;  /* 0x0000001000127c02 */ /* 0x000fe40008000f00 */
[----:B------:R-:W-:Y:S07]  /*a2b0*/  MOV R27, R26 ;  /* 0x0000001a001b7202 */ /* 0x000fee0000000f00 */
.L_x_115:
[----:B-1----:R1:W2:Y:S02]  /*a2c0*/  SYNCS.PHASECHK.TRANS64.TRYWAIT P0, [R18+URZ+0x20], R27 ;  /* 0x0000201b120075a7 */ /* 0x0022a400080011ff */
[----:B--2---:R-:W-:Y:S05]  /*a2d0*/  @!P0 NANOSLEEP.SYNCS 0x989680 ;  /* 0x009896800000895d */ /* 0x004fea0003900000 */
[----:B------:R-:W2:Y:S02]  /*a2e0*/  @!P0 SYNCS.PHASECHK.TRANS64 P0, [R18+URZ+0x20], R27 ;  /* 0x0000201b120085a7 */ /* 0x000ea400080010ff */
[----:B--2---:R-:W-:Y:S05]  /*a2f0*/  @!P0 BRA `(.L_x_115) ;  /* 0xfffffffc00f08947 */ /* 0x004fea000383ffff */
[----:B------:R-:W-:Y:S05]  /*a300*/  BRA `(.L_x_116) ;  /* 0xffffffa400f07947 */ /* 0x000fea000383ffff */
.L_x_42:
[----:B------:R-:W-:Y:S02]  /*a310*/  MOV R19, UR16 ;  /* 0x0000001000137c02 */ /* 0x000fe40008000f00 */
[-C--:B------:R-:W-:Y:S02]  /*a320*/  MOV R26, R25.reuse ;  /* 0x00000019001a7202 */ /* 0x080fe40000000f00 */
[----:B------:R-:W-:Y:S07]  /*a330*/  MOV R27, R25 ;  /* 0x00000019001b7202 */ /* 0x000fee0000000f00 */
.L_x_117:
[----:B-1----:R1:W2:Y:S02]  /*a340*/  SYNCS.PHASECHK.TRANS64.TRYWAIT P0, [R19+URZ+0xb8], R27 ;  /* 0x0000b81b130075a7 */ /* 0x0022a400080011ff */
[----:B--2---:R-:W-:Y:S05]  /*a350*/  @!P0 NANOSLEEP.SYNCS 0x989680 ;  /* 0x009896800000895d */ /* 0x004fea0003900000 */
[----:B------:R-:W2:Y:S02]  /*a360*/  @!P0 SYNCS.PHASECHK.TRANS64 P0, [R19+URZ+0xb8], R27 ;  /* 0x0000b81b130085a7 */ /* 0x000ea400080010ff */
[----:B--2---:R-:W-:Y:S05]  /*a370*/  @!P0 BRA `(.L_x_117) ;  /* 0xfffffffc00f08947 */ /* 0x004fea000383ffff */
[----:B------:R-:W-:Y:S05]  /*a380*/  BRA `(.L_x_118) ;  /* 0xffffffa400dc7947 */ /* 0x000fea000383ffff */
.L_x_43:
[----:B------:R-:W-:Y:S02]  /*a390*/  SHF.L.U32 R26, R20, 0x1f, RZ ;  /* 0x0000001f141a7819 */ /* 0x000fe400000006ff */
[----:B------:R-:W-:Y:S02]  /*a3a0*/  MOV R18, UR16 ;  /* 0x0000001000127c02 */ /* 0x000fe40008000f00 */
[----:B------:R-:W-:Y:S07]  /*a3b0*/  MOV R27, R26 ;  /* 0x0000001a001b7202 */ /* 0x000fee0000000f00 */
.L_x_119:
[----:B-1----:R1:W2:Y:S02]  /*a3c0*/  SYNCS.PHASECHK.TRANS64.TRYWAIT P0, [R18+URZ+0x68], R27 ;  /* 0x0000681b120075a7 */ /* 0x0022a400080011ff */
[----:B--2---:R-:W-:Y:S05]  /*a3d0*/  @!P0 NANOSLEEP.SYNCS 0x989680 ;  /* 0x009896800000895d */ /* 0x004fea0003900000 */
[----:B------:R-:W2:Y:S02]  /*a3e0*/  @!P0 SYNCS.PHASECHK.TRANS64 P0, [R18+URZ+0x68], R27 ;  /* 0x0000681b120085a7 */ /* 0x000ea400080010ff */
[----:B--2---:R-:W-:Y:S05]  /*a3f0*/  @!P0 BRA `(.L_x_119) ;  /* 0xfffffffc00f08947 */ /* 0x004fea000383ffff */
[----:B------:R-:W-:Y:S05]  /*a400*/  BRA `(.L_x_120) ;  /* 0xffffffa800387947 */ /* 0x000fea000383ffff */
.L_x_45:
[----:B------:R-:W-:Y:S02]  /*a410*/  MOV R2, UR16 ;  /* 0x0000001000027c02 */ /* 0x000fe40008000f00 */
[----:B------:R-:W-:Y:S02]  /*a420*/  MOV R4, 0x80000000 ;  /* 0x8000000000047802 */ /* 0x000fe40000000f00 */
[----:B------:R-:W-:-:S07]  /*a430*/  MOV R5, 0x80000000 ;  /* 0x8000000000057802 */ /* 0x000fce0000000f00 */
.L_x_121:
[----:B--2---:R2:W4:Y:S02]  /*a440*/  SYNCS.PHASECHK.TRANS64.TRYWAIT P0, [R2+URZ+0xa0], R5 ;  /* 0x0000a005020075a7 */ /* 0x00452400080011ff */
[----:B----4-:R-:W-:Y:S05]  /*a450*/  @!P0 NANOSLEEP.SYNCS 0x989680 ;  /* 0x009896800000895d */ /* 0x010fea0003900000 */
[----:B------:R-:W4:Y:S02]  /*a460*/  @!P0 SYNCS.PHASECHK.TRANS64 P0, [R2+URZ+0xa0], R5 ;  /* 0x0000a005020085a7 */ /* 0x000f2400080010ff */
[----:B----4-:R-:W-:Y:S05]  /*a470*/  @!P0 BRA `(.L_x_121) ;  /* 0xfffffffc00f08947 */ /* 0x010fea000383ffff */
[----:B------:R-:W-:Y:S05]  /*a480*/  BRA `(.L_x_122) ;  /* 0xffffffa800f47947 */ /* 0x000fea000383ffff */
.L_x_46:
[----:B------:R-:W-:Y:S01]  /*a490*/  HFMA2 R4, -RZ, RZ, -0.0 , 0 ;  /* 0x80000000ff047431 */ /* 0x000fe200000001ff */
[----:B--2---:R-:W-:Y:S02]  /*a4a0*/  MOV R2, UR16 ;  /* 0x0000001000027c02 */ /* 0x004fe40008000f00 */
[----:B------:R-:W-:-:S07]  /*a4b0*/  MOV R5, 0x80000000 ;  /* 0x8000000000057802 */ /* 0x000fce0000000f00 */
.L_x_123:
[----:B-1----:R1:W2:Y:S02]  /*a4c0*/  SYNCS.PHASECHK.TRANS64.TRYWAIT P0, [R2+URZ+0xa8], R5 ;  /* 0x0000a805020075a7 */ /* 0x0022a400080011ff */
[----:B--2---:R-:W-:Y:S05]  /*a4d0*/  @!P0 NANOSLEEP.SYNCS 0x989680 ;  /* 0x009896800000895d */ /* 0x004fea0003900000 */
[----:B------:R-:W2:Y:S02]  /*a4e0*/  @!P0 SYNCS.PHASECHK.TRANS64 P0, [R2+URZ+0xa8], R5 ;  /* 0x0000a805020085a7 */ /* 0x000ea400080010ff */
[----:B--2---:R-:W-:Y:S05]  /*a4f0*/  @!P0 BRA `(.L_x_123) ;  /* 0xfffffffc00f08947 */ /* 0x004fea000383ffff */
[----:B------:R-:W-:Y:S05]  /*a500*/  BRA `(.L_x_124) ;  /* 0xffffffa800e47947 */ /* 0x000fea000383ffff */
.L_x_47:
[----:B------:R-:W-:Y:S02]  /*a510*/  MOV R3, UR16 ;  /* 0x0000001000037c02 */ /* 0x000fe40008000f00 */
[----:B------:R-:W-:-:S07]  /*a520*/  MOV R7, R6 ;  /* 0x0000000600077202 */ /* 0x000fce0000000f00 */
.L_x_125:
[----:B-1----:R1:W2:Y:S02]  /*a530*/  SYNCS.PHASECHK.TRANS64.TRYWAIT P0, [R3+URZ+0x80], R7 ;  /* 0x00008007030075a7 */ /* 0x0022a400080011ff */
[----:B--2---:R-:W-:Y:S05]  /*a540*/  @!P0 NANOSLEEP.SYNCS 0x989680 ;  /* 0x009896800000895d */ /* 0x004fea0003900000 */
[----:B------:R-:W2:Y:S02]  /*a550*/  @!P0 SYNCS.PHASECHK.TRANS64 P0, [R3+URZ+0x80], R7 ;  /* 0x00008007030085a7 */ /* 0x000ea400080010ff */
[----:B--2---:R-:W-:Y:S05]  /*a560*/  @!P0 BRA `(.L_x_125) ;  /* 0xfffffffc00f08947 */ /* 0x004fea000383ffff */
[----:B------:R-:W-:Y:S05]  /*a570*/  BRA `(.L_x_126) ;  /* 0xffffffac00c87947 */ /* 0x000fea000383ffff */
.L_x_54:
[----:B------:R-:W-:Y:S02]  /*a580*/  MOV R4, UR6 ;  /* 0x0000000600047c02 */ /* 0x000fe40008000f00 */
[----:B------:R-:W-:-:S07]  /*a590*/  MOV R5, UR6 ;  /* 0x0000000600057c02 */ /* 0x000fce0008000f00 */
.L_x_127:
[----:B-1----:R1:W2:Y:S02]  /*a5a0*/  SYNCS.PHASECHK.TRANS64.TRYWAIT P1, [UR9+0x30], R5 ;  /* 0x00003005ff0075a7 */ /* 0x0022a40008021109 */
[----:B--2---:R-:W-:Y:S05]  /*a5b0*/  @!P1 NANOSLEEP.SYNCS 0x989680 ;  /* 0x009896800000995d */ /* 0x004fea0003900000 */
[----:B------:R-:W2:Y:S02]  /*a5c0*/  @!P1 SYNCS.PHASECHK.TRANS64 P1, [UR9+0x30], R5 ;  /* 0x00003005ff0095a7 */ /* 0x000ea40008021009 */
[----:B--2---:R-:W-:Y:S05]  /*a5d0*/  @!P1 BRA `(.L_x_127) ;  /* 0xfffffffc00f09947 */ /* 0x004fea000383ffff */
[----:B------:R-:W-:Y:S05]  /*a5e0*/  BRA `(.L_x_128) ;  /* 0xffffffb8008c7947 */ /* 0x000fea000383ffff */
.L_x_55:
[----:B------:R-:W-:Y:S02]  /*a5f0*/  MOV R4, UR5 ;  /* 0x0000000500047c02 */ /* 0x000fe40008000f00 */
[----:B-1----:R-:W-:Y:S02]  /*a600*/  MOV R5, UR5 ;  /* 0x0000000500057c02 */ /* 0x002fe40008000f00 */
[----:B------:R-:W-:-:S07]  /*a610*/  MOV R2, UR4 ;  /* 0x0000000400027c02 */ /* 0x000fce0008000f00 */
.L_x_129:
[----:B-1----:R1:W2:Y:S02]  /*a620*/  SYNCS.PHASECHK.TRANS64.TRYWAIT P1, [R2+URZ+0x60], R5 ;  /* 0x00006005020075a7 */ /* 0x0022a400080211ff */
[----:B--2---:R-:W-:Y:S05]  /*a630*/  @!P1 NANOSLEEP.SYNCS 0x989680 ;  /* 0x009896800000995d */ /* 0x004fea0003900000 */
[----:B------:R-:W2:Y:S02]  /*a640*/  @!P1 SYNCS.PHASECHK.TRANS64 P1, [R2+URZ+0x60], R5 ;  /* 0x00006005020095a7 */ /* 0x000ea400080210ff */
[----:B--2---:R-:W-:Y:S05]  /*a650*/  @!P1 BRA `(.L_x_129) ;  /* 0xfffffffc00f09947 */ /* 0x004fea000383ffff */
[----:B------:R-:W-:Y:S05]  /*a660*/  BRA `(.L_x_130) ;  /* 0xffffffb800847947 */ /* 0x000fea000383ffff */
.L_x_56:
[----:B------:R-:W-:Y:S02]  /*a670*/  MOV R6, UR6 ;  /* 0x0000000600067c02 */ /* 0x000fe40008000f00 */
[----:B------:R-:W-:Y:S02]  /*a680*/  MOV R7, UR6 ;  /* 0x0000000600077c02 */ /* 0x000fe40008000f00 */
[----:B------:R-:W-:-:S07]  /*a690*/  MOV R4, UR4 ;  /* 0x0000000400047c02 */ /* 0x000fce0008000f00 */
.L_x_131:
[----:B-1----:R1:W2:Y:S02]  /*a6a0*/  SYNCS.PHASECHK.TRANS64.TRYWAIT P1, [R4+URZ+0x50], R7 ;  /* 0x00005007040075a7 */ /* 0x0022a400080211ff */
[----:B--2---:R-:W-:Y:S05]  /*a6b0*/  @!P1 NANOSLEEP.SYNCS 0x989680 ;  /* 0x009896800000995d */ /* 0x004fea0003900000 */
[----:B------:R-:W2:Y:S02]  /*a6c0*/  @!P1 SYNCS.PHASECHK.TRANS64 P1, [R4+URZ+0x50], R7 ;  /* 0x00005007040095a7 */ /* 0x000ea400080210ff */
[----:B--2---:R-:W-:Y:S05]  /*a6d0*/  @!P1 BRA `(.L_x_131) ;  /* 0xfffffffc00f09947 */ /* 0x004fea000383ffff */
[----:B------:R-:W-:Y:S05]  /*a6e0*/  BRA `(.L_x_132) ;  /* 0xffffffc800087947 */ /* 0x000fea000383ffff */
.L_x_57:
[----:B------:R-:W-:Y:S02]  /*a6f0*/  MOV R6, UR5 ;  /* 0x0000000500067c02 */ /* 0x000fe40008000f00 */
[----:B------:R-:W-:Y:S02]  /*a700*/  MOV R7, UR5 ;  /* 0x0000000500077c02 */ /* 0x000fe40008000f00 */
[----:B------:R-:W-:-:S07]  /*a710*/  MOV R4, UR4 ;  /* 0x0000000400047c02 */ /* 0x000fce0008000f00 */
.L_x_133:
[----:B-1----:R1:W2:Y:S02]  /*a720*/  SYNCS.PHASECHK.TRANS64.TRYWAIT P1, [R4+URZ+0x70], R7 ;  /* 0x00007007040075a7 */ /* 0x0022a400080211ff */
[----:B--2---:R-:W-:Y:S05]  /*a730*/  @!P1 NANOSLEEP.SYNCS 0x989680 ;  /* 0x009896800000995d */ /* 0x004fea0003900000 */
[----:B------:R-:W2:Y:S02]  /*a740*/  @!P1 SYNCS.PHASECHK.TRANS64 P1, [R4+URZ+0x70], R7 ;  /* 0x00007007040095a7 */ /* 0x000ea400080210ff */
[----:B--2---:R-:W-:Y:S05]  /*a750*/  @!P1 BRA `(.L_x_133) ;  /* 0xfffffffc00f09947 */ /* 0x004fea000383ffff */
[----:B------:R-:W-:Y:S05]  /*a760*/  BRA `(.L_x_134) ;  /* 0xffffffc800087947 */ /* 0x000fea000383ffff */
.L_x_58:
[----:B------:R-:W-:Y:S02]  /*a770*/  MOV R6, UR5 ;  /* 0x0000000500067c02 */ /* 0x000fe40008000f00 */
[----:B------:R-:W-:Y:S02]  /*a780*/  MOV R7, UR5 ;  /* 0x0000000500077c02 */ /* 0x000fe40008000f00 */
[----:B------:R-:W-:-:S07]  /*a790*/  MOV R5, UR4 ;  /* 0x0000000400057c02 */ /* 0x000fce0008000f00 */
.L_x_135:
[----:B-1----:R1:W2:Y:S02]  /*a7a0*/  SYNCS.PHASECHK.TRANS64.TRYWAIT P1, [R5+URZ+0x88], R7 ;  /* 0x00008807050075a7 */ /* 0x0022a400080211ff */
[----:B--2---:R-:W-:Y:S05]  /*a7b0*/  @!P1 NANOSLEEP.SYNCS 0x989680 ;  /* 0x009896800000995d */ /* 0x004fea0003900000 */
[----:B------:R-:W2:Y:S02]  /*a7c0*/  @!P1 SYNCS.PHASECHK.TRANS64 P1, [R5+URZ+0x88], R7 ;  /* 0x00008807050095a7 */ /* 0x000ea400080210ff */
[----:B--2---:R-:W-:Y:S05]  /*a7d0*/  @!P1 BRA `(.L_x_135) ;  /* 0xfffffffc00f09947 */ /* 0x004fea000383ffff */
[----:B------:R-:W-:Y:S05]  /*a7e0*/  BRA `(.L_x_136) ;  /* 0xffffffcc006c7947 */ /* 0x000fea000383ffff */
.L_x_60:
[----:B-1----:R1:W2:Y:S02]  /*a7f0*/  SYNCS.PHASECHK.TRANS64.TRYWAIT P0, [R2+URZ+0x90], RZ ;  /* 0x000090ff020075a7 */ /* 0x0022a400080011ff */
[----:B--2---:R-:W-:Y:S05]  /*a800*/  @!P0 NANOSLEEP.SYNCS 0x989680 ;  /* 0x009896800000895d */ /* 0x004fea0003900000 */
[----:B------:R-:W2:Y:S02]  /*a810*/  @!P0 SYNCS.PHASECHK.TRANS64 P0, [R2+URZ+0x90], RZ ;  /* 0x000090ff020085a7 */ /* 0x000ea400080010ff */
[----:B--2---:R-:W-:Y:S05]  /*a820*/  @!P0 BRA `(.L_x_60) ;  /* 0xfffffffc00f08947 */ /* 0x004fea000383ffff */
[----:B------:R-:W-:Y:S05]  /*a830*/  BRA `(.L_x_137) ;  /* 0xffffffd400087947 */ /* 0x000fea000383ffff */
.L_x_63:
[----:B----4-:R4:W5:Y:S02]  /*a840*/  SYNCS.PHASECHK.TRANS64.TRYWAIT P0, [R2+URZ+0x98], RZ ;  /* 0x000098ff020075a7 */ /* 0x01096400080011ff */
[----:B-----5:R-:W-:Y:S05]  /*a850*/  @!P0 NANOSLEEP.SYNCS 0x989680 ;  /* 0x009896800000895d */ /* 0x020fea0003900000 */
[----:B------:R-:W5:Y:S02]  /*a860*/  @!P0 SYNCS.PHASECHK.TRANS64 P0, [R2+URZ+0x98], RZ ;  /* 0x000098ff020085a7 */ /* 0x000f6400080010ff */
[----:B-----5:R-:W-:Y:S05]  /*a870*/  @!P0 BRA `(.L_x_63) ;  /* 0xfffffffc00f08947 */ /* 0x020fea000383ffff */
[----:B------:R-:W-:Y:S05]  /*a880*/  BRA `(.L_x_138) ;  /* 0xffffffd800bc7947 */ /* 0x000fea000383ffff */
.L_x_69:
[----:B------:R-:W-:-:S07]  /*a890*/  MOV R5, R4 ;  /* 0x0000000400057202 */ /* 0x000fce0000000f00 */
.L_x_139:
[----:B-1----:R1:W2:Y:S02]  /*a8a0*/  SYNCS.PHASECHK.TRANS64.TRYWAIT P0, [R3+URZ+0xb0], R5 ;  /* 0x0000b005030075a7 */ /* 0x0022a400080011ff */
[----:B--2---:R-:W-:Y:S05]  /*a8b0*/  @!P0 NANOSLEEP.SYNCS 0x989680 ;  /* 0x009896800000895d */ /* 0x004fea0003900000 */
[----:B------:R-:W2:Y:S02]  /*a8c0*/  @!P0 SYNCS.PHASECHK.TRANS64 P0, [R3+URZ+0xb0], R5 ;  /* 0x0000b005030085a7 */ /* 0x000ea400080010ff */
[----:B--2---:R-:W-:Y:S05]  /*a8d0*/  @!P0 BRA `(.L_x_139) ;  /* 0xfffffffc00f08947 */ /* 0x004fea000383ffff */
[----:B------:R-:W-:Y:S05]  /*a8e0*/  BRA `(.L_x_140) ;  /* 0xffffffe400e47947 */ /* 0x000fea000383ffff */
        .weak           $__internal_0_$__cuda_sm10x_tcgen05_guardrail_trap_col_being_dealloced_not_returned_by_alloc
        .type           $__internal_0_$__cuda_sm10x_tcgen05_guardrail_trap_col_being_dealloced_not_returned_by_alloc,@function
        .size           $__internal_0_$__cuda_sm10x_tcgen05_guardrail_trap_col_being_dealloced_not_returned_by_alloc,($__internal_1_$__cuda_sm10x_tcgen05_guardrail_trap_phase_invalid_during_alloc - $__internal_0_$__cuda_sm10x_tcgen05_guardrail_trap_col_being_dealloced_not_returned_by_alloc)
$__internal_0_$__cuda_sm10x_tcgen05_guardrail_trap_col_being_dealloced_not_returned_by_alloc:
[----:B------:R-:W-:Y:S05]  /*a8f0*/  BPT.TRAP 0x1 ;  /* 0x000000040000795c */ /* 0x000fea0000300000 */
[----:B------:R-:W-:-:S04]  /*a900*/  HFMA2 R3, -RZ, RZ, 0, 0 ;  /* 0x00000000ff037431 */ /* 0x000fc800000001ff */
[----:B------:R-:W-:Y:S05]  /*a910*/  RET.REL.NODEC R2 `(kernel_cutlass_kernel_flash_attncuteflash_bwd_sm100FlashAttentionBackwardSm100_object_at__tensor0000o12811101213_None_tensor0000o12811101213_None_tensor0000o12811101213_tensorptrf32gmemo1_0) ;  /* 0xffffff5402b87950 */ /* 0x000fea0003c3ffff */
        .weak           $__internal_1_$__cuda_sm10x_tcgen05_guardrail_trap_phase_invalid_during_alloc
        .type           $__internal_1_$__cuda_sm10x_tcgen05_guardrail_trap_phase_invalid_during_alloc,@function
        .size           $__internal_1_$__cuda_sm10x_tcgen05_guardrail_trap_phase_invalid_during_alloc,($__internal_2_$__cuda_sm10x_tcgen05_guardrail_trap_unallocated_columns_being_dealloced - $__internal_1_$__cuda_sm10x_tcgen05_guardrail_trap_phase_invalid_during_alloc)
$__internal_1_$__cuda_sm10x_tcgen05_guardrail_trap_phase_invalid_during_alloc:
[----:B------:R-:W-:Y:S05]  /*a920*/  BPT.TRAP 0x1 ;  /* 0x000000040000795c */ /* 0x000fea0000300000 */
[----:B------:R-:W-:-:S04]  /*a930*/  MOV R3, 0x0 ;  /* 0x0000000000037802 */ /* 0x000fc80000000f00 */
[----:B------:R-:W-:Y:S05]  /*a940*/  RET.REL.NODEC R2 `(kernel_cutlass_kernel_flash_attncuteflash_bwd_sm100FlashAttentionBackwardSm100_object_at__tensor0000o12811101213_None_tensor0000o12811101213_None_tensor0000o12811101213_tensorptrf32gmemo1_0) ;  /* 0xffffff5402ac7950 */ /* 0x000fea0003c3ffff */
        .weak           $__internal_2_$__cuda_sm10x_tcgen05_guardrail_trap_unallocated_columns_being_dealloced
        .type           $__internal_2_$__cuda_sm10x_tcgen05_guardrail_trap_unallocated_columns_being_dealloced,@function
        .size           $__internal_2_$__cuda_sm10x_tcgen05_guardrail_trap_unallocated_columns_being_dealloced,(.L_x_144 - $__internal_2_$__cuda_sm10x_tcgen05_guardrail_trap_unallocated_columns_being_dealloced)
$__internal_2_$__cuda_sm10x_tcgen05_guardrail_trap_unallocated_columns_being_dealloced:
[----:B------:R-:W-:Y:S05]  /*a950*/  BPT.TRAP 0x1 ;  /* 0x000000040000795c */ /* 0x000fea0000300000 */
[----:B------:R-:W-:-:S04]  /*a960*/  HFMA2 R3, -RZ, RZ, 0, 0 ;  /* 0x00000000ff037431 */ /* 0x000fc800000001ff */
[----:B------:R-:W-:Y:S05]  /*a970*/  RET.REL.NODEC R2 `(kernel_cutlass_kernel_flash_attncuteflash_bwd_sm100FlashAttentionBackwardSm100_object_at__tensor0000o12811101213_None_tensor0000o12811101213_None_tensor0000o12811101213_tensorptrf32gmemo1_0) ;  /* 0xffffff5402a07950 */ /* 0x000fea0003c3ffff */
.L_x_141:
[----:B------:R-:W-:-:S00]  /*a980*/  BRA `(.L_x_141) ;  /* 0xfffffffc00fc7947 */ /* 0x000fc0000383ffff */
[----:B------:R-:W-:-:S00]  /*a990*/  NOP ;  /* 0x0000000000007918 */ /* 0x000fc00000000000 */
        /* <DEDUP_REMOVED lines=14> */
.L_x_144:


//--------------------- .nv.shared.kernel_cutlass_kernel_flash_attncuteflash_bwd_sm100FlashAttentionBackwardSm100_object_at__tensor0000o12811101213_None_tensor0000o12811101213_None_tensor0000o12811101213_tensorptrf32gmemo1_0 --------------------------
	.section	.nv.shared.kernel_cutlass_kernel_flash_attncuteflash_bwd_sm100FlashAttentionBackwardSm100_object_at__tensor0000o12811101213_None_tensor0000o12811101213_None_tensor0000o12811101213_tensorptrf32gmemo1_0,"aw",@nobits
	.sectionflags	@""
	.align	1024
	.zero		1024


//--------------------- .nv.shared.reserved.0     --------------------------
	.section	.nv.shared.reserved.0,"aw",@nobits
	.align	8
	.weak		__nv_reservedSMEM_offset_0_alias
	.size		__nv_reservedSMEM_offset_0_alias, 0, 64
	.other		__nv_reservedSMEM_offset_0_alias,@"STO_CUDA_RESERVED_SHARED STV_DEFAULT"
__nv_reservedSMEM_offset_0_alias:
	.zero		0
.nv.shared.reserved.0:
	.zero		64
	.weak		__nv_reservedSMEM_allocation_phase
	.type		__nv_reservedSMEM_allocation_phase,@object
	.size		__nv_reservedSMEM_allocation_phase,(.L_0 - __nv_reservedSMEM_allocation_phase)
__nv_reservedSMEM_allocation_phase:
	.zero		1
.L_0:
	.zero		7
	.weak		__nv_reservedSMEM_devtool_atexit_pc
	.type		__nv_reservedSMEM_devtool_atexit_pc,@object
	.size		__nv_reservedSMEM_devtool_atexit_pc,(__nv_reservedSMEM_allocation_mask - __nv_reservedSMEM_devtool_atexit_pc)
__nv_reservedSMEM_devtool_atexit_pc:
	.zero		8
	.weak		__nv_reservedSMEM_allocation_mask
	.type		__nv_reservedSMEM_allocation_mask,@object
	.size		__nv_reservedSMEM_allocation_mask,(.L_2 - __nv_reservedSMEM_allocation_mask)
__nv_reservedSMEM_allocation_mask:
	.zero		4
.L_2:


//--------------------- .nv.constant0.kernel_cutlass_kernel_flash_attncuteflash_bwd_sm100FlashAttentionBackwardSm100_object_at__tensor0000o12811101213_None_tensor0000o12811101213_None_tensor0000o12811101213_tensorptrf32gmemo1_0 --------------------------
	.section	.nv.constant0.kernel_cutlass_kernel_flash_attncuteflash_bwd_sm100FlashAttentionBackwardSm100_object_at__tensor0000o12811101213_None_tensor0000o12811101213_None_tensor0000o12811101213_tensorptrf32gmemo1_0,"a",@progbits
	.sectionflags	@""
	.align	4
.nv.constant0.kernel_cutlass_kernel_flash_attncuteflash_bwd_sm100FlashAttentionBackwardSm100_object_at__tensor0000o12811101213_None_tensor0000o12811101213_None_tensor0000o12811101213_tensorptrf32gmemo1_0:
	.zero		2032


//--------------------- SYMBOLS --------------------------

	.type		.nv.reservedSmem.offset0,@object
	.size		.nv.reservedSmem.offset0,0x4
	.type		.nv.reservedSmem.cap,@object
	.size		.nv.reservedSmem.cap,0x4
